//
// Generated by NVIDIA NVVM Compiler
//
// Compiler Build ID: CL-36424714
// Cuda compilation tools, release 13.0, V13.0.88
// Based on NVVM 20.0.0
//

.version 9.0
.target sm_100
.address_size 64

	// .globl	_Z10Hex8scalarIfjEvPKT0_PKT_PS3_
.const .align 4 .b8 L[768];
.const .align 4 .f32 nel;
.const .align 4 .f32 c;

.visible .entry _Z10Hex8scalarIfjEvPKT0_PKT_PS3_(
	.param .u64 .ptr .align 1 _Z10Hex8scalarIfjEvPKT0_PKT_PS3__param_0,
	.param .u64 .ptr .align 1 _Z10Hex8scalarIfjEvPKT0_PKT_PS3__param_1,
	.param .u64 .ptr .align 1 _Z10Hex8scalarIfjEvPKT0_PKT_PS3__param_2
)
{
	.reg .pred 	%p<4>;
	.reg .b16 	%rs<7>;
	.reg .b32 	%r<109>;
	.reg .b32 	%f<484>;
	.reg .b64 	%rd<177>;

	mov.u32 	%r4, %ntid.x;
	mov.u32 	%r5, %ctaid.x;
	mov.u32 	%r6, %tid.x;
	mad.lo.s32 	%r108, %r4, %r5, %r6;
	cvt.rn.f32.u32 	%f134, %r108;
	ld.const.f32 	%f1, [nel];
	setp.leu.f32 	%p1, %f1, %f134;
	@%p1 bra 	$L__BB0_5;
	ld.const.f32 	%f349, [c];
$L__BB0_2:
	ld.param.u64 	%rd175, [_Z10Hex8scalarIfjEvPKT0_PKT_PS3__param_2];
	ld.param.u64 	%rd174, [_Z10Hex8scalarIfjEvPKT0_PKT_PS3__param_1];
	ld.param.u64 	%rd173, [_Z10Hex8scalarIfjEvPKT0_PKT_PS3__param_0];
	shl.b32 	%r7, %r108, 3;
	cvta.to.global.u64 	%rd14, %rd173;
	mul.wide.u32 	%rd15, %r7, 4;
	add.s64 	%rd16, %rd14, %rd15;
	ld.global.u32 	%r8, [%rd16];
	mul.lo.s32 	%r9, %r8, 3;
	add.s32 	%r10, %r9, -3;
	cvta.to.global.u64 	%rd17, %rd174;
	mul.wide.u32 	%rd18, %r10, 4;
	add.s64 	%rd19, %rd17, %rd18;
	ld.global.f32 	%f2, [%rd19];
	add.s32 	%r11, %r9, -2;
	mul.wide.u32 	%rd20, %r11, 4;
	add.s64 	%rd21, %rd17, %rd20;
	ld.global.f32 	%f3, [%rd21];
	add.s32 	%r12, %r9, -1;
	mul.wide.u32 	%rd22, %r12, 4;
	add.s64 	%rd23, %rd17, %rd22;
	ld.global.f32 	%f4, [%rd23];
	ld.global.u32 	%r13, [%rd16+4];
	mul.lo.s32 	%r14, %r13, 3;
	add.s32 	%r15, %r14, -3;
	mul.wide.u32 	%rd24, %r15, 4;
	add.s64 	%rd25, %rd17, %rd24;
	ld.global.f32 	%f5, [%rd25];
	add.s32 	%r16, %r14, -2;
	mul.wide.u32 	%rd26, %r16, 4;
	add.s64 	%rd27, %rd17, %rd26;
	ld.global.f32 	%f6, [%rd27];
	add.s32 	%r17, %r14, -1;
	mul.wide.u32 	%rd28, %r17, 4;
	add.s64 	%rd29, %rd17, %rd28;
	ld.global.f32 	%f7, [%rd29];
	ld.global.u32 	%r18, [%rd16+8];
	mul.lo.s32 	%r19, %r18, 3;
	add.s32 	%r20, %r19, -3;
	mul.wide.u32 	%rd30, %r20, 4;
	add.s64 	%rd31, %rd17, %rd30;
	ld.global.f32 	%f8, [%rd31];
	add.s32 	%r21, %r19, -2;
	mul.wide.u32 	%rd32, %r21, 4;
	add.s64 	%rd33, %rd17, %rd32;
	ld.global.f32 	%f9, [%rd33];
	add.s32 	%r22, %r19, -1;
	mul.wide.u32 	%rd34, %r22, 4;
	add.s64 	%rd35, %rd17, %rd34;
	ld.global.f32 	%f10, [%rd35];
	ld.global.u32 	%r23, [%rd16+12];
	mul.lo.s32 	%r24, %r23, 3;
	add.s32 	%r25, %r24, -3;
	mul.wide.u32 	%rd36, %r25, 4;
	add.s64 	%rd37, %rd17, %rd36;
	ld.global.f32 	%f11, [%rd37];
	add.s32 	%r26, %r24, -2;
	mul.wide.u32 	%rd38, %r26, 4;
	add.s64 	%rd39, %rd17, %rd38;
	ld.global.f32 	%f12, [%rd39];
	add.s32 	%r27, %r24, -1;
	mul.wide.u32 	%rd40, %r27, 4;
	add.s64 	%rd41, %rd17, %rd40;
	ld.global.f32 	%f13, [%rd41];
	ld.global.u32 	%r28, [%rd16+16];
	mul.lo.s32 	%r29, %r28, 3;
	add.s32 	%r30, %r29, -3;
	mul.wide.u32 	%rd42, %r30, 4;
	add.s64 	%rd43, %rd17, %rd42;
	ld.global.f32 	%f14, [%rd43];
	add.s32 	%r31, %r29, -2;
	mul.wide.u32 	%rd44, %r31, 4;
	add.s64 	%rd45, %rd17, %rd44;
	ld.global.f32 	%f15, [%rd45];
	add.s32 	%r32, %r29, -1;
	mul.wide.u32 	%rd46, %r32, 4;
	add.s64 	%rd47, %rd17, %rd46;
	ld.global.f32 	%f16, [%rd47];
	ld.global.u32 	%r33, [%rd16+20];
	mul.lo.s32 	%r34, %r33, 3;
	add.s32 	%r35, %r34, -3;
	mul.wide.u32 	%rd48, %r35, 4;
	add.s64 	%rd49, %rd17, %rd48;
	ld.global.f32 	%f17, [%rd49];
	add.s32 	%r36, %r34, -2;
	mul.wide.u32 	%rd50, %r36, 4;
	add.s64 	%rd51, %rd17, %rd50;
	ld.global.f32 	%f18, [%rd51];
	add.s32 	%r37, %r34, -1;
	mul.wide.u32 	%rd52, %r37, 4;
	add.s64 	%rd53, %rd17, %rd52;
	ld.global.f32 	%f19, [%rd53];
	ld.global.u32 	%r38, [%rd16+24];
	mul.lo.s32 	%r39, %r38, 3;
	add.s32 	%r40, %r39, -3;
	mul.wide.u32 	%rd54, %r40, 4;
	add.s64 	%rd55, %rd17, %rd54;
	ld.global.f32 	%f20, [%rd55];
	add.s32 	%r41, %r39, -2;
	mul.wide.u32 	%rd56, %r41, 4;
	add.s64 	%rd57, %rd17, %rd56;
	ld.global.f32 	%f21, [%rd57];
	add.s32 	%r42, %r39, -1;
	mul.wide.u32 	%rd58, %r42, 4;
	add.s64 	%rd59, %rd17, %rd58;
	ld.global.f32 	%f22, [%rd59];
	ld.global.u32 	%r43, [%rd16+28];
	mul.lo.s32 	%r44, %r43, 3;
	add.s32 	%r45, %r44, -3;
	mul.wide.u32 	%rd60, %r45, 4;
	add.s64 	%rd61, %rd17, %rd60;
	ld.global.f32 	%f23, [%rd61];
	add.s32 	%r46, %r44, -2;
	mul.wide.u32 	%rd62, %r46, 4;
	add.s64 	%rd63, %rd17, %rd62;
	ld.global.f32 	%f24, [%rd63];
	add.s32 	%r47, %r44, -1;
	mul.wide.u32 	%rd64, %r47, 4;
	add.s64 	%rd65, %rd17, %rd64;
	ld.global.f32 	%f25, [%rd65];
	mul.lo.s32 	%r48, %r108, 36;
	cvta.to.global.u64 	%rd66, %rd175;
	mul.wide.u32 	%rd67, %r48, 4;
	add.s64 	%rd68, %rd66, %rd67;
	ld.global.f32 	%f483, [%rd68];
	add.s32 	%r49, %r48, 4;
	mul.wide.u32 	%rd69, %r49, 4;
	add.s64 	%rd1, %rd66, %rd69;
	add.s32 	%r50, %r48, 5;
	mul.wide.u32 	%rd70, %r50, 4;
	add.s64 	%rd2, %rd66, %rd70;
	add.s32 	%r51, %r48, 6;
	mul.wide.u32 	%rd71, %r51, 4;
	add.s64 	%rd3, %rd66, %rd71;
	add.s32 	%r52, %r48, 7;
	mul.wide.u32 	%rd72, %r52, 4;
	add.s64 	%rd4, %rd66, %rd72;
	add.s32 	%r53, %r48, 8;
	mul.wide.u32 	%rd73, %r53, 4;
	add.s64 	%rd5, %rd66, %rd73;
	add.s32 	%r54, %r48, 9;
	mul.wide.u32 	%rd74, %r54, 4;
	add.s64 	%rd6, %rd66, %rd74;
	add.s32 	%r55, %r48, 10;
	mul.wide.u32 	%rd75, %r55, 4;
	add.s64 	%rd76, %rd66, %rd75;
	add.s32 	%r56, %r48, 11;
	mul.wide.u32 	%rd77, %r56, 4;
	add.s64 	%rd78, %rd66, %rd77;
	add.s32 	%r57, %r48, 12;
	mul.wide.u32 	%rd79, %r57, 4;
	add.s64 	%rd80, %rd66, %rd79;
	add.s32 	%r58, %r48, 13;
	mul.wide.u32 	%rd81, %r58, 4;
	add.s64 	%rd82, %rd66, %rd81;
	add.s32 	%r59, %r48, 14;
	mul.wide.u32 	%rd83, %r59, 4;
	add.s64 	%rd84, %rd66, %rd83;
	add.s32 	%r60, %r48, 15;
	mul.wide.u32 	%rd85, %r60, 4;
	add.s64 	%rd7, %rd66, %rd85;
	add.s32 	%r61, %r48, 16;
	mul.wide.u32 	%rd86, %r61, 4;
	add.s64 	%rd87, %rd66, %rd86;
	add.s32 	%r62, %r48, 17;
	mul.wide.u32 	%rd88, %r62, 4;
	add.s64 	%rd89, %rd66, %rd88;
	add.s32 	%r63, %r48, 18;
	mul.wide.u32 	%rd90, %r63, 4;
	add.s64 	%rd91, %rd66, %rd90;
	add.s32 	%r64, %r48, 19;
	mul.wide.u32 	%rd92, %r64, 4;
	add.s64 	%rd8, %rd66, %rd92;
	add.s32 	%r65, %r48, 20;
	mul.wide.u32 	%rd93, %r65, 4;
	add.s64 	%rd9, %rd66, %rd93;
	add.s32 	%r66, %r48, 21;
	mul.wide.u32 	%rd94, %r66, 4;
	add.s64 	%rd95, %rd66, %rd94;
	add.s32 	%r67, %r48, 22;
	mul.wide.u32 	%rd96, %r67, 4;
	add.s64 	%rd97, %rd66, %rd96;
	add.s32 	%r68, %r48, 23;
	mul.wide.u32 	%rd98, %r68, 4;
	add.s64 	%rd99, %rd66, %rd98;
	add.s32 	%r69, %r48, 24;
	mul.wide.u32 	%rd100, %r69, 4;
	add.s64 	%rd101, %rd66, %rd100;
	add.s32 	%r70, %r48, 25;
	mul.wide.u32 	%rd102, %r70, 4;
	add.s64 	%rd103, %rd66, %rd102;
	add.s32 	%r71, %r48, 26;
	mul.wide.u32 	%rd104, %r71, 4;
	add.s64 	%rd105, %rd66, %rd104;
	add.s32 	%r72, %r48, 27;
	mul.wide.u32 	%rd106, %r72, 4;
	add.s64 	%rd107, %rd66, %rd106;
	add.s32 	%r73, %r48, 28;
	mul.wide.u32 	%rd108, %r73, 4;
	add.s64 	%rd109, %rd66, %rd108;
	add.s32 	%r74, %r48, 29;
	mul.wide.u32 	%rd110, %r74, 4;
	add.s64 	%rd111, %rd66, %rd110;
	add.s32 	%r75, %r48, 30;
	mul.wide.u32 	%rd112, %r75, 4;
	add.s64 	%rd113, %rd66, %rd112;
	add.s32 	%r76, %r48, 31;
	mul.wide.u32 	%rd114, %r76, 4;
	add.s64 	%rd115, %rd66, %rd114;
	add.s32 	%r77, %r48, 32;
	mul.wide.u32 	%rd116, %r77, 4;
	add.s64 	%rd117, %rd66, %rd116;
	add.s32 	%r78, %r48, 33;
	mul.wide.u32 	%rd118, %r78, 4;
	add.s64 	%rd119, %rd66, %rd118;
	add.s32 	%r79, %r48, 34;
	mul.wide.u32 	%rd120, %r79, 4;
	add.s64 	%rd10, %rd66, %rd120;
	add.s32 	%r80, %r48, 35;
	mul.wide.u32 	%rd121, %r80, 4;
	add.s64 	%rd122, %rd66, %rd121;
	ld.global.f32 	%f482, [%rd68+4];
	ld.global.f32 	%f481, [%rd68+8];
	ld.global.f32 	%f480, [%rd68+12];
	ld.global.f32 	%f479, [%rd1];
	ld.global.f32 	%f478, [%rd2];
	ld.global.f32 	%f477, [%rd3];
	ld.global.f32 	%f476, [%rd4];
	ld.global.f32 	%f475, [%rd5];
	ld.global.f32 	%f474, [%rd6];
	ld.global.f32 	%f473, [%rd76];
	ld.global.f32 	%f472, [%rd78];
	ld.global.f32 	%f471, [%rd80];
	ld.global.f32 	%f470, [%rd82];
	ld.global.f32 	%f469, [%rd84];
	ld.global.f32 	%f468, [%rd7];
	ld.global.f32 	%f467, [%rd87];
	ld.global.f32 	%f466, [%rd89];
	ld.global.f32 	%f465, [%rd91];
	ld.global.f32 	%f464, [%rd8];
	ld.global.f32 	%f463, [%rd9];
	ld.global.f32 	%f462, [%rd95];
	ld.global.f32 	%f461, [%rd97];
	ld.global.f32 	%f460, [%rd99];
	ld.global.f32 	%f459, [%rd101];
	ld.global.f32 	%f458, [%rd103];
	ld.global.f32 	%f457, [%rd105];
	ld.global.f32 	%f456, [%rd107];
	ld.global.f32 	%f455, [%rd109];
	ld.global.f32 	%f454, [%rd111];
	ld.global.f32 	%f453, [%rd113];
	ld.global.f32 	%f452, [%rd115];
	ld.global.f32 	%f451, [%rd117];
	ld.global.f32 	%f450, [%rd119];
	ld.global.f32 	%f449, [%rd10];
	ld.global.f32 	%f448, [%rd122];
	mov.b16 	%rs6, 0;
$L__BB0_3:
	and.b16  	%rs4, %rs6, 255;
	mul.lo.s16 	%rs5, %rs6, 24;
	cvt.u32.u16 	%r81, %rs5;
	and.b32  	%r82, %r81, 248;
	mul.wide.u32 	%rd123, %r82, 4;
	mov.u64 	%rd124, L;
	add.s64 	%rd125, %rd124, %rd123;
	ld.const.f32 	%f135, [%rd125];
	fma.rn.f32 	%f136, %f135, %f2, 0f00000000;
	fma.rn.f32 	%f137, %f135, %f3, 0f00000000;
	fma.rn.f32 	%f138, %f135, %f4, 0f00000000;
	ld.const.f32 	%f139, [%rd125+4];
	fma.rn.f32 	%f140, %f139, %f2, 0f00000000;
	fma.rn.f32 	%f141, %f139, %f3, 0f00000000;
	fma.rn.f32 	%f142, %f139, %f4, 0f00000000;
	ld.const.f32 	%f143, [%rd125+8];
	fma.rn.f32 	%f144, %f143, %f2, 0f00000000;
	fma.rn.f32 	%f145, %f143, %f3, 0f00000000;
	fma.rn.f32 	%f146, %f143, %f4, 0f00000000;
	ld.const.f32 	%f147, [%rd125+12];
	fma.rn.f32 	%f148, %f147, %f5, %f136;
	fma.rn.f32 	%f149, %f147, %f6, %f137;
	fma.rn.f32 	%f150, %f147, %f7, %f138;
	ld.const.f32 	%f151, [%rd125+16];
	fma.rn.f32 	%f152, %f151, %f5, %f140;
	fma.rn.f32 	%f153, %f151, %f6, %f141;
	fma.rn.f32 	%f154, %f151, %f7, %f142;
	ld.const.f32 	%f155, [%rd125+20];
	fma.rn.f32 	%f156, %f155, %f5, %f144;
	fma.rn.f32 	%f157, %f155, %f6, %f145;
	fma.rn.f32 	%f158, %f155, %f7, %f146;
	ld.const.f32 	%f159, [%rd125+24];
	fma.rn.f32 	%f160, %f159, %f8, %f148;
	fma.rn.f32 	%f161, %f159, %f9, %f149;
	fma.rn.f32 	%f162, %f159, %f10, %f150;
	ld.const.f32 	%f163, [%rd125+28];
	fma.rn.f32 	%f164, %f163, %f8, %f152;
	fma.rn.f32 	%f165, %f163, %f9, %f153;
	fma.rn.f32 	%f166, %f163, %f10, %f154;
	ld.const.f32 	%f167, [%rd125+32];
	fma.rn.f32 	%f168, %f167, %f8, %f156;
	fma.rn.f32 	%f169, %f167, %f9, %f157;
	fma.rn.f32 	%f170, %f167, %f10, %f158;
	ld.const.f32 	%f171, [%rd125+36];
	fma.rn.f32 	%f172, %f171, %f11, %f160;
	fma.rn.f32 	%f173, %f171, %f12, %f161;
	fma.rn.f32 	%f174, %f171, %f13, %f162;
	ld.const.f32 	%f175, [%rd125+40];
	fma.rn.f32 	%f176, %f175, %f11, %f164;
	fma.rn.f32 	%f177, %f175, %f12, %f165;
	fma.rn.f32 	%f178, %f175, %f13, %f166;
	ld.const.f32 	%f179, [%rd125+44];
	fma.rn.f32 	%f180, %f179, %f11, %f168;
	fma.rn.f32 	%f181, %f179, %f12, %f169;
	fma.rn.f32 	%f182, %f179, %f13, %f170;
	ld.const.f32 	%f183, [%rd125+48];
	fma.rn.f32 	%f184, %f183, %f14, %f172;
	fma.rn.f32 	%f185, %f183, %f15, %f173;
	fma.rn.f32 	%f186, %f183, %f16, %f174;
	ld.const.f32 	%f187, [%rd125+52];
	fma.rn.f32 	%f188, %f187, %f14, %f176;
	fma.rn.f32 	%f189, %f187, %f15, %f177;
	fma.rn.f32 	%f190, %f187, %f16, %f178;
	ld.const.f32 	%f191, [%rd125+56];
	fma.rn.f32 	%f192, %f191, %f14, %f180;
	fma.rn.f32 	%f193, %f191, %f15, %f181;
	fma.rn.f32 	%f194, %f191, %f16, %f182;
	ld.const.f32 	%f195, [%rd125+60];
	fma.rn.f32 	%f196, %f195, %f17, %f184;
	fma.rn.f32 	%f197, %f195, %f18, %f185;
	fma.rn.f32 	%f198, %f195, %f19, %f186;
	ld.const.f32 	%f199, [%rd125+64];
	fma.rn.f32 	%f200, %f199, %f17, %f188;
	fma.rn.f32 	%f201, %f199, %f18, %f189;
	fma.rn.f32 	%f202, %f199, %f19, %f190;
	ld.const.f32 	%f203, [%rd125+68];
	fma.rn.f32 	%f204, %f203, %f17, %f192;
	fma.rn.f32 	%f205, %f203, %f18, %f193;
	fma.rn.f32 	%f206, %f203, %f19, %f194;
	ld.const.f32 	%f207, [%rd125+72];
	fma.rn.f32 	%f208, %f207, %f20, %f196;
	fma.rn.f32 	%f209, %f207, %f21, %f197;
	fma.rn.f32 	%f210, %f207, %f22, %f198;
	ld.const.f32 	%f211, [%rd125+76];
	fma.rn.f32 	%f212, %f211, %f20, %f200;
	fma.rn.f32 	%f213, %f211, %f21, %f201;
	fma.rn.f32 	%f214, %f211, %f22, %f202;
	ld.const.f32 	%f215, [%rd125+80];
	fma.rn.f32 	%f216, %f215, %f20, %f204;
	fma.rn.f32 	%f217, %f215, %f21, %f205;
	fma.rn.f32 	%f218, %f215, %f22, %f206;
	ld.const.f32 	%f219, [%rd125+84];
	fma.rn.f32 	%f220, %f219, %f23, %f208;
	fma.rn.f32 	%f221, %f219, %f24, %f209;
	fma.rn.f32 	%f222, %f219, %f25, %f210;
	ld.const.f32 	%f223, [%rd125+88];
	fma.rn.f32 	%f224, %f223, %f23, %f212;
	fma.rn.f32 	%f225, %f223, %f24, %f213;
	fma.rn.f32 	%f226, %f223, %f25, %f214;
	ld.const.f32 	%f227, [%rd125+92];
	fma.rn.f32 	%f228, %f227, %f23, %f216;
	fma.rn.f32 	%f229, %f227, %f24, %f217;
	fma.rn.f32 	%f230, %f227, %f25, %f218;
	mul.f32 	%f231, %f225, %f220;
	mul.f32 	%f232, %f230, %f231;
	mul.f32 	%f233, %f226, %f221;
	fma.rn.f32 	%f234, %f233, %f228, %f232;
	mul.f32 	%f235, %f222, %f224;
	fma.rn.f32 	%f236, %f229, %f235, %f234;
	mul.f32 	%f237, %f222, %f225;
	mul.f32 	%f238, %f237, %f228;
	sub.f32 	%f239, %f236, %f238;
	mul.f32 	%f240, %f221, %f224;
	mul.f32 	%f241, %f230, %f240;
	sub.f32 	%f242, %f239, %f241;
	mul.f32 	%f243, %f226, %f220;
	mul.f32 	%f244, %f229, %f243;
	sub.f32 	%f245, %f242, %f244;
	rcp.rn.f32 	%f246, %f245;
	mul.f32 	%f247, %f230, %f225;
	mul.f32 	%f248, %f226, %f229;
	sub.f32 	%f249, %f247, %f248;
	mul.f32 	%f250, %f249, %f246;
	mul.f32 	%f251, %f226, %f228;
	mul.f32 	%f252, %f230, %f224;
	sub.f32 	%f253, %f251, %f252;
	mul.f32 	%f254, %f253, %f246;
	mul.f32 	%f255, %f229, %f224;
	mul.f32 	%f256, %f225, %f228;
	sub.f32 	%f257, %f255, %f256;
	mul.f32 	%f258, %f257, %f246;
	mul.f32 	%f259, %f222, %f229;
	mul.f32 	%f260, %f230, %f221;
	sub.f32 	%f261, %f259, %f260;
	mul.f32 	%f262, %f261, %f246;
	mul.f32 	%f263, %f230, %f220;
	mul.f32 	%f264, %f222, %f228;
	sub.f32 	%f265, %f263, %f264;
	mul.f32 	%f266, %f265, %f246;
	mul.f32 	%f267, %f221, %f228;
	mul.f32 	%f268, %f229, %f220;
	sub.f32 	%f269, %f267, %f268;
	mul.f32 	%f270, %f269, %f246;
	sub.f32 	%f271, %f233, %f237;
	mul.f32 	%f272, %f271, %f246;
	sub.f32 	%f273, %f235, %f243;
	mul.f32 	%f274, %f273, %f246;
	sub.f32 	%f275, %f231, %f240;
	mul.f32 	%f276, %f275, %f246;
	fma.rn.f32 	%f277, %f250, %f135, 0f00000000;
	fma.rn.f32 	%f278, %f262, %f139, %f277;
	fma.rn.f32 	%f279, %f272, %f143, %f278;
	fma.rn.f32 	%f280, %f254, %f135, 0f00000000;
	fma.rn.f32 	%f281, %f266, %f139, %f280;
	fma.rn.f32 	%f282, %f274, %f143, %f281;
	fma.rn.f32 	%f283, %f258, %f135, 0f00000000;
	fma.rn.f32 	%f284, %f270, %f139, %f283;
	fma.rn.f32 	%f285, %f276, %f143, %f284;
	fma.rn.f32 	%f286, %f250, %f147, 0f00000000;
	fma.rn.f32 	%f287, %f262, %f151, %f286;
	fma.rn.f32 	%f288, %f272, %f155, %f287;
	fma.rn.f32 	%f289, %f254, %f147, 0f00000000;
	fma.rn.f32 	%f290, %f266, %f151, %f289;
	fma.rn.f32 	%f291, %f274, %f155, %f290;
	fma.rn.f32 	%f292, %f258, %f147, 0f00000000;
	fma.rn.f32 	%f293, %f270, %f151, %f292;
	fma.rn.f32 	%f294, %f276, %f155, %f293;
	fma.rn.f32 	%f295, %f250, %f159, 0f00000000;
	fma.rn.f32 	%f296, %f262, %f163, %f295;
	fma.rn.f32 	%f297, %f272, %f167, %f296;
	fma.rn.f32 	%f298, %f254, %f159, 0f00000000;
	fma.rn.f32 	%f299, %f266, %f163, %f298;
	fma.rn.f32 	%f300, %f274, %f167, %f299;
	fma.rn.f32 	%f301, %f258, %f159, 0f00000000;
	fma.rn.f32 	%f302, %f270, %f163, %f301;
	fma.rn.f32 	%f303, %f276, %f167, %f302;
	fma.rn.f32 	%f304, %f250, %f171, 0f00000000;
	fma.rn.f32 	%f305, %f262, %f175, %f304;
	fma.rn.f32 	%f306, %f272, %f179, %f305;
	fma.rn.f32 	%f307, %f254, %f171, 0f00000000;
	fma.rn.f32 	%f308, %f266, %f175, %f307;
	fma.rn.f32 	%f309, %f274, %f179, %f308;
	fma.rn.f32 	%f310, %f258, %f171, 0f00000000;
	fma.rn.f32 	%f311, %f270, %f175, %f310;
	fma.rn.f32 	%f312, %f276, %f179, %f311;
	fma.rn.f32 	%f313, %f250, %f183, 0f00000000;
	fma.rn.f32 	%f314, %f262, %f187, %f313;
	fma.rn.f32 	%f315, %f272, %f191, %f314;
	fma.rn.f32 	%f316, %f254, %f183, 0f00000000;
	fma.rn.f32 	%f317, %f266, %f187, %f316;
	fma.rn.f32 	%f318, %f274, %f191, %f317;
	fma.rn.f32 	%f319, %f258, %f183, 0f00000000;
	fma.rn.f32 	%f320, %f270, %f187, %f319;
	fma.rn.f32 	%f321, %f276, %f191, %f320;
	fma.rn.f32 	%f322, %f250, %f195, 0f00000000;
	fma.rn.f32 	%f323, %f262, %f199, %f322;
	fma.rn.f32 	%f324, %f272, %f203, %f323;
	fma.rn.f32 	%f325, %f254, %f195, 0f00000000;
	fma.rn.f32 	%f326, %f266, %f199, %f325;
	fma.rn.f32 	%f327, %f274, %f203, %f326;
	fma.rn.f32 	%f328, %f258, %f195, 0f00000000;
	fma.rn.f32 	%f329, %f270, %f199, %f328;
	fma.rn.f32 	%f330, %f276, %f203, %f329;
	fma.rn.f32 	%f331, %f250, %f207, 0f00000000;
	fma.rn.f32 	%f332, %f262, %f211, %f331;
	fma.rn.f32 	%f333, %f272, %f215, %f332;
	fma.rn.f32 	%f334, %f254, %f207, 0f00000000;
	fma.rn.f32 	%f335, %f266, %f211, %f334;
	fma.rn.f32 	%f336, %f274, %f215, %f335;
	fma.rn.f32 	%f337, %f258, %f207, 0f00000000;
	fma.rn.f32 	%f338, %f270, %f211, %f337;
	fma.rn.f32 	%f339, %f276, %f215, %f338;
	fma.rn.f32 	%f340, %f250, %f219, 0f00000000;
	fma.rn.f32 	%f341, %f262, %f223, %f340;
	fma.rn.f32 	%f342, %f272, %f227, %f341;
	fma.rn.f32 	%f343, %f254, %f219, 0f00000000;
	fma.rn.f32 	%f344, %f266, %f223, %f343;
	fma.rn.f32 	%f345, %f274, %f227, %f344;
	fma.rn.f32 	%f346, %f258, %f219, 0f00000000;
	fma.rn.f32 	%f347, %f270, %f223, %f346;
	fma.rn.f32 	%f348, %f276, %f227, %f347;
	mul.f32 	%f350, %f245, %f349;
	mul.f32 	%f351, %f350, %f279;
	fma.rn.f32 	%f352, %f351, %f279, %f483;
	mul.f32 	%f353, %f350, %f282;
	fma.rn.f32 	%f354, %f353, %f282, %f352;
	mul.f32 	%f355, %f350, %f285;
	fma.rn.f32 	%f483, %f355, %f285, %f354;
	fma.rn.f32 	%f356, %f351, %f288, %f482;
	fma.rn.f32 	%f357, %f353, %f291, %f356;
	fma.rn.f32 	%f482, %f355, %f294, %f357;
	fma.rn.f32 	%f358, %f351, %f297, %f481;
	fma.rn.f32 	%f359, %f353, %f300, %f358;
	fma.rn.f32 	%f481, %f355, %f303, %f359;
	fma.rn.f32 	%f360, %f351, %f306, %f480;
	fma.rn.f32 	%f361, %f353, %f309, %f360;
	fma.rn.f32 	%f480, %f355, %f312, %f361;
	fma.rn.f32 	%f362, %f351, %f315, %f479;
	fma.rn.f32 	%f363, %f353, %f318, %f362;
	fma.rn.f32 	%f479, %f355, %f321, %f363;
	fma.rn.f32 	%f364, %f351, %f324, %f478;
	fma.rn.f32 	%f365, %f353, %f327, %f364;
	fma.rn.f32 	%f478, %f355, %f330, %f365;
	fma.rn.f32 	%f366, %f351, %f333, %f477;
	fma.rn.f32 	%f367, %f353, %f336, %f366;
	fma.rn.f32 	%f477, %f355, %f339, %f367;
	fma.rn.f32 	%f368, %f351, %f342, %f476;
	fma.rn.f32 	%f369, %f353, %f345, %f368;
	fma.rn.f32 	%f476, %f355, %f348, %f369;
	mul.f32 	%f370, %f350, %f288;
	fma.rn.f32 	%f371, %f370, %f288, %f475;
	mul.f32 	%f372, %f350, %f291;
	fma.rn.f32 	%f373, %f372, %f291, %f371;
	mul.f32 	%f374, %f350, %f294;
	fma.rn.f32 	%f475, %f374, %f294, %f373;
	fma.rn.f32 	%f375, %f370, %f297, %f474;
	fma.rn.f32 	%f376, %f372, %f300, %f375;
	fma.rn.f32 	%f474, %f374, %f303, %f376;
	fma.rn.f32 	%f377, %f370, %f306, %f473;
	fma.rn.f32 	%f378, %f372, %f309, %f377;
	fma.rn.f32 	%f473, %f374, %f312, %f378;
	fma.rn.f32 	%f379, %f370, %f315, %f472;
	fma.rn.f32 	%f380, %f372, %f318, %f379;
	fma.rn.f32 	%f472, %f374, %f321, %f380;
	fma.rn.f32 	%f381, %f370, %f324, %f471;
	fma.rn.f32 	%f382, %f372, %f327, %f381;
	fma.rn.f32 	%f471, %f374, %f330, %f382;
	fma.rn.f32 	%f383, %f370, %f333, %f470;
	fma.rn.f32 	%f384, %f372, %f336, %f383;
	fma.rn.f32 	%f470, %f374, %f339, %f384;
	fma.rn.f32 	%f385, %f370, %f342, %f469;
	fma.rn.f32 	%f386, %f372, %f345, %f385;
	fma.rn.f32 	%f469, %f374, %f348, %f386;
	mul.f32 	%f387, %f350, %f297;
	fma.rn.f32 	%f388, %f387, %f297, %f468;
	mul.f32 	%f389, %f350, %f300;
	fma.rn.f32 	%f390, %f389, %f300, %f388;
	mul.f32 	%f391, %f350, %f303;
	fma.rn.f32 	%f468, %f391, %f303, %f390;
	fma.rn.f32 	%f392, %f387, %f306, %f467;
	fma.rn.f32 	%f393, %f389, %f309, %f392;
	fma.rn.f32 	%f467, %f391, %f312, %f393;
	fma.rn.f32 	%f394, %f387, %f315, %f466;
	fma.rn.f32 	%f395, %f389, %f318, %f394;
	fma.rn.f32 	%f466, %f391, %f321, %f395;
	fma.rn.f32 	%f396, %f387, %f324, %f465;
	fma.rn.f32 	%f397, %f389, %f327, %f396;
	fma.rn.f32 	%f465, %f391, %f330, %f397;
	fma.rn.f32 	%f398, %f387, %f333, %f464;
	fma.rn.f32 	%f399, %f389, %f336, %f398;
	fma.rn.f32 	%f464, %f391, %f339, %f399;
	fma.rn.f32 	%f400, %f387, %f342, %f463;
	fma.rn.f32 	%f401, %f389, %f345, %f400;
	fma.rn.f32 	%f463, %f391, %f348, %f401;
	mul.f32 	%f402, %f350, %f306;
	fma.rn.f32 	%f403, %f402, %f306, %f462;
	mul.f32 	%f404, %f350, %f309;
	fma.rn.f32 	%f405, %f404, %f309, %f403;
	mul.f32 	%f406, %f350, %f312;
	fma.rn.f32 	%f462, %f406, %f312, %f405;
	fma.rn.f32 	%f407, %f402, %f315, %f461;
	fma.rn.f32 	%f408, %f404, %f318, %f407;
	fma.rn.f32 	%f461, %f406, %f321, %f408;
	fma.rn.f32 	%f409, %f402, %f324, %f460;
	fma.rn.f32 	%f410, %f404, %f327, %f409;
	fma.rn.f32 	%f460, %f406, %f330, %f410;
	fma.rn.f32 	%f411, %f402, %f333, %f459;
	fma.rn.f32 	%f412, %f404, %f336, %f411;
	fma.rn.f32 	%f459, %f406, %f339, %f412;
	fma.rn.f32 	%f413, %f402, %f342, %f458;
	fma.rn.f32 	%f414, %f404, %f345, %f413;
	fma.rn.f32 	%f458, %f406, %f348, %f414;
	mul.f32 	%f415, %f350, %f315;
	fma.rn.f32 	%f416, %f415, %f315, %f457;
	mul.f32 	%f417, %f350, %f318;
	fma.rn.f32 	%f418, %f417, %f318, %f416;
	mul.f32 	%f419, %f350, %f321;
	fma.rn.f32 	%f457, %f419, %f321, %f418;
	fma.rn.f32 	%f420, %f415, %f324, %f456;
	fma.rn.f32 	%f421, %f417, %f327, %f420;
	fma.rn.f32 	%f456, %f419, %f330, %f421;
	fma.rn.f32 	%f422, %f415, %f333, %f455;
	fma.rn.f32 	%f423, %f417, %f336, %f422;
	fma.rn.f32 	%f455, %f419, %f339, %f423;
	fma.rn.f32 	%f424, %f415, %f342, %f454;
	fma.rn.f32 	%f425, %f417, %f345, %f424;
	fma.rn.f32 	%f454, %f419, %f348, %f425;
	mul.f32 	%f426, %f350, %f324;
	fma.rn.f32 	%f427, %f426, %f324, %f453;
	mul.f32 	%f428, %f350, %f327;
	fma.rn.f32 	%f429, %f428, %f327, %f427;
	mul.f32 	%f430, %f350, %f330;
	fma.rn.f32 	%f453, %f430, %f330, %f429;
	fma.rn.f32 	%f431, %f426, %f333, %f452;
	fma.rn.f32 	%f432, %f428, %f336, %f431;
	fma.rn.f32 	%f452, %f430, %f339, %f432;
	fma.rn.f32 	%f433, %f426, %f342, %f451;
	fma.rn.f32 	%f434, %f428, %f345, %f433;
	fma.rn.f32 	%f451, %f430, %f348, %f434;
	mul.f32 	%f435, %f350, %f333;
	fma.rn.f32 	%f436, %f435, %f333, %f450;
	mul.f32 	%f437, %f350, %f336;
	fma.rn.f32 	%f438, %f437, %f336, %f436;
	mul.f32 	%f439, %f350, %f339;
	fma.rn.f32 	%f450, %f439, %f339, %f438;
	fma.rn.f32 	%f440, %f435, %f342, %f449;
	fma.rn.f32 	%f441, %f437, %f345, %f440;
	fma.rn.f32 	%f449, %f439, %f348, %f441;
	mul.f32 	%f442, %f350, %f342;
	fma.rn.f32 	%f443, %f442, %f342, %f448;
	mul.f32 	%f444, %f350, %f345;
	fma.rn.f32 	%f445, %f444, %f345, %f443;
	mul.f32 	%f446, %f350, %f348;
	fma.rn.f32 	%f448, %f446, %f348, %f445;
	add.s16 	%rs6, %rs6, 1;
	setp.lt.u16 	%p2, %rs4, 7;
	@%p2 bra 	$L__BB0_3;
	ld.param.u64 	%rd176, [_Z10Hex8scalarIfjEvPKT0_PKT_PS3__param_2];
	cvta.to.global.u64 	%rd126, %rd176;
	mul.lo.s32 	%r83, %r108, 36;
	mul.wide.u32 	%rd127, %r83, 4;
	add.s64 	%rd128, %rd126, %rd127;
	st.global.f32 	[%rd128], %f483;
	st.global.f32 	[%rd128+4], %f482;
	st.global.f32 	[%rd128+8], %f481;
	st.global.f32 	[%rd128+12], %f480;
	st.global.f32 	[%rd1], %f479;
	st.global.f32 	[%rd2], %f478;
	st.global.f32 	[%rd3], %f477;
	st.global.f32 	[%rd4], %f476;
	st.global.f32 	[%rd5], %f475;
	st.global.f32 	[%rd6], %f474;
	add.s32 	%r84, %r83, 10;
	mul.wide.u32 	%rd129, %r84, 4;
	add.s64 	%rd130, %rd126, %rd129;
	st.global.f32 	[%rd130], %f473;
	add.s32 	%r85, %r83, 11;
	mul.wide.u32 	%rd131, %r85, 4;
	add.s64 	%rd132, %rd126, %rd131;
	st.global.f32 	[%rd132], %f472;
	add.s32 	%r86, %r83, 12;
	mul.wide.u32 	%rd133, %r86, 4;
	add.s64 	%rd134, %rd126, %rd133;
	st.global.f32 	[%rd134], %f471;
	add.s32 	%r87, %r83, 13;
	mul.wide.u32 	%rd135, %r87, 4;
	add.s64 	%rd136, %rd126, %rd135;
	st.global.f32 	[%rd136], %f470;
	add.s32 	%r88, %r83, 14;
	mul.wide.u32 	%rd137, %r88, 4;
	add.s64 	%rd138, %rd126, %rd137;
	st.global.f32 	[%rd138], %f469;
	st.global.f32 	[%rd7], %f468;
	add.s32 	%r89, %r83, 16;
	mul.wide.u32 	%rd139, %r89, 4;
	add.s64 	%rd140, %rd126, %rd139;
	st.global.f32 	[%rd140], %f467;
	add.s32 	%r90, %r83, 17;
	mul.wide.u32 	%rd141, %r90, 4;
	add.s64 	%rd142, %rd126, %rd141;
	st.global.f32 	[%rd142], %f466;
	add.s32 	%r91, %r83, 18;
	mul.wide.u32 	%rd143, %r91, 4;
	add.s64 	%rd144, %rd126, %rd143;
	st.global.f32 	[%rd144], %f465;
	st.global.f32 	[%rd8], %f464;
	st.global.f32 	[%rd9], %f463;
	add.s32 	%r92, %r83, 21;
	mul.wide.u32 	%rd145, %r92, 4;
	add.s64 	%rd146, %rd126, %rd145;
	st.global.f32 	[%rd146], %f462;
	add.s32 	%r93, %r83, 22;
	mul.wide.u32 	%rd147, %r93, 4;
	add.s64 	%rd148, %rd126, %rd147;
	st.global.f32 	[%rd148], %f461;
	add.s32 	%r94, %r83, 23;
	mul.wide.u32 	%rd149, %r94, 4;
	add.s64 	%rd150, %rd126, %rd149;
	st.global.f32 	[%rd150], %f460;
	add.s32 	%r95, %r83, 24;
	mul.wide.u32 	%rd151, %r95, 4;
	add.s64 	%rd152, %rd126, %rd151;
	st.global.f32 	[%rd152], %f459;
	add.s32 	%r96, %r83, 25;
	mul.wide.u32 	%rd153, %r96, 4;
	add.s64 	%rd154, %rd126, %rd153;
	st.global.f32 	[%rd154], %f458;
	add.s32 	%r97, %r83, 26;
	mul.wide.u32 	%rd155, %r97, 4;
	add.s64 	%rd156, %rd126, %rd155;
	st.global.f32 	[%rd156], %f457;
	add.s32 	%r98, %r83, 27;
	mul.wide.u32 	%rd157, %r98, 4;
	add.s64 	%rd158, %rd126, %rd157;
	st.global.f32 	[%rd158], %f456;
	add.s32 	%r99, %r83, 28;
	mul.wide.u32 	%rd159, %r99, 4;
	add.s64 	%rd160, %rd126, %rd159;
	st.global.f32 	[%rd160], %f455;
	add.s32 	%r100, %r83, 29;
	mul.wide.u32 	%rd161, %r100, 4;
	add.s64 	%rd162, %rd126, %rd161;
	st.global.f32 	[%rd162], %f454;
	add.s32 	%r101, %r83, 30;
	mul.wide.u32 	%rd163, %r101, 4;
	add.s64 	%rd164, %rd126, %rd163;
	st.global.f32 	[%rd164], %f453;
	add.s32 	%r102, %r83, 31;
	mul.wide.u32 	%rd165, %r102, 4;
	add.s64 	%rd166, %rd126, %rd165;
	st.global.f32 	[%rd166], %f452;
	add.s32 	%r103, %r83, 32;
	mul.wide.u32 	%rd167, %r103, 4;
	add.s64 	%rd168, %rd126, %rd167;
	st.global.f32 	[%rd168], %f451;
	add.s32 	%r104, %r83, 33;
	mul.wide.u32 	%rd169, %r104, 4;
	add.s64 	%rd170, %rd126, %rd169;
	st.global.f32 	[%rd170], %f450;
	st.global.f32 	[%rd10], %f449;
	add.s32 	%r105, %r83, 35;
	mul.wide.u32 	%rd171, %r105, 4;
	add.s64 	%rd172, %rd126, %rd171;
	st.global.f32 	[%rd172], %f448;
	mov.u32 	%r106, %nctaid.x;
	mov.u32 	%r107, %ntid.x;
	mad.lo.s32 	%r108, %r106, %r107, %r108;
	cvt.rn.f32.u32 	%f447, %r108;
	setp.gt.f32 	%p3, %f1, %f447;
	@%p3 bra 	$L__BB0_2;
$L__BB0_5:
	ret;

}


// ===== COMPILED SASS (sm_100) =====

	.target	sm_100

	.elftype	@"ET_EXEC"


//--------------------- .note.nv.tkinfo           --------------------------
	.section	.note.nv.tkinfo,"",@"SHT_NOTE"
	.sectionflags	@"SHF_NOTE_NV_TKINFO"
	.tkinfo
        /*0018*/ 	.word	0x00000002
        /*0030*/ 	.string	""
        /*0030*/ 	.string	"ptxas"
        /*0030*/ 	.string	"Cuda compilation tools, release 13.0, V13.0.88"
        /*0030*/ 	.string	"Build cuda_13.0.r13.0/compiler.36424714_0"
        /*0030*/ 	.string	"-arch sm_100 -m 64 "



//--------------------- .note.nv.cuinfo           --------------------------
	.section	.note.nv.cuinfo,"",@"SHT_NOTE"
	.sectionflags	@"SHF_NOTE_NV_CUINFO"
        /*0018*/ 	.short	0x0002
        /*001a*/ 	.short	0x0064
        /*001c*/ 	.short	0x0082
	.zero		2


//--------------------- .nv.info                  --------------------------
	.section	.nv.info,"",@"SHT_CUDA_INFO"
	.align	4


	//----- nvinfo : EIATTR_REGCOUNT
	.align		4
        /*0000*/ 	.byte	0x04, 0x2f
        /*0002*/ 	.short	(.L_4 - .L_3)
	.align		4
.L_3:
        /*0004*/ 	.word	index@(_Z10Hex8scalarIfjEvPKT0_PKT_PS3_)
        /*0008*/ 	.word	0x0000008b


	//----- nvinfo : EIATTR_FRAME_SIZE
	.align		4
.L_4:
        /*000c*/ 	.byte	0x04, 0x11
        /*000e*/ 	.short	(.L_6 - .L_5)
	.align		4
.L_5:
        /*0010*/ 	.word	index@($__internal_0_$__cuda_sm20_rcp_rn_f32_slowpath)
        /*0014*/ 	.word	0x00000000


	//----- nvinfo : EIATTR_FRAME_SIZE
	.align		4
.L_6:
        /*0018*/ 	.byte	0x04, 0x11
        /*001a*/ 	.short	(.L_8 - .L_7)
	.align		4
.L_7:
        /*001c*/ 	.word	index@(_Z10Hex8scalarIfjEvPKT0_PKT_PS3_)
        /*0020*/ 	.word	0x00000000


	//----- nvinfo : EIATTR_MIN_STACK_SIZE
	.align		4
.L_8:
        /*0024*/ 	.byte	0x04, 0x12
        /*0026*/ 	.short	(.L_10 - .L_9)
	.align		4
.L_9:
        /*0028*/ 	.word	index@(_Z10Hex8scalarIfjEvPKT0_PKT_PS3_)
        /*002c*/ 	.word	0x00000000
.L_10:


//--------------------- .nv.compat                --------------------------
	.section	.nv.compat,"",@"SHT_CUDA_COMPAT_INFO"
	.align	4
        /*0000*/ 	.byte	0x02, 0x09, 0x00, 0x00, 0x02, 0x02, 0x01, 0x00, 0x02, 0x05, 0x05, 0x00, 0x03, 0x07, 0x01, 0x01
        /*0010*/ 	.byte	0x02, 0x03, 0x00, 0x00, 0x02, 0x06, 0x01, 0x00, 0x04, 0x0b, 0x08, 0x00, 0x09, 0x00, 0x00, 0x00
        /*0020*/ 	.byte	0x00, 0x00, 0x00, 0x00


//--------------------- .nv.info._Z10Hex8scalarIfjEvPKT0_PKT_PS3_ --------------------------
	.section	.nv.info._Z10Hex8scalarIfjEvPKT0_PKT_PS3_,"",@"SHT_CUDA_INFO"
	.sectionflags	@""
	.align	4


	//----- nvinfo : EIATTR_CUDA_API_VERSION
	.align		4
        /*0000*/ 	.byte	0x04, 0x37
        /*0002*/ 	.short	(.L_12 - .L_11)
.L_11:
        /*0004*/ 	.word	0x00000082


	//----- nvinfo : EIATTR_KPARAM_INFO
	.align		4
.L_12:
        /*0008*/ 	.byte	0x04, 0x17
        /*000a*/ 	.short	(.L_14 - .L_13)
.L_13:
        /*000c*/ 	.word	0x00000000
        /*0010*/ 	.short	0x0002
        /*0012*/ 	.short	0x0010
        /*0014*/ 	.byte	0x00, 0xf5, 0x21, 0x00


	//----- nvinfo : EIATTR_KPARAM_INFO
	.align		4
.L_14:
        /*0018*/ 	.byte	0x04, 0x17
        /*001a*/ 	.short	(.L_16 - .L_15)
.L_15:
        /*001c*/ 	.word	0x00000000
        /*0020*/ 	.short	0x0001
        /*0022*/ 	.short	0x0008
        /*0024*/ 	.byte	0x00, 0xf5, 0x21, 0x00


	//----- nvinfo : EIATTR_KPARAM_INFO
	.align		4
.L_16:
        /*0028*/ 	.byte	0x04, 0x17
        /*002a*/ 	.short	(.L_18 - .L_17)
.L_17:
        /*002c*/ 	.word	0x00000000
        /*0030*/ 	.short	0x0000
        /*0032*/ 	.short	0x0000
        /*0034*/ 	.byte	0x00, 0xf5, 0x21, 0x00


	//----- nvinfo : EIATTR_SPARSE_MMA_MASK
	.align		4
.L_18:
        /*0038*/ 	.byte	0x03, 0x50
        /*003a*/ 	.short	0x0000


	//----- nvinfo : EIATTR_MAXREG_COUNT
	.align		4
        /*003c*/ 	.byte	0x03, 0x1b
        /*003e*/ 	.short	0x00ff


	//----- nvinfo : EIATTR_MERCURY_ISA_VERSION
	.align		4
        /*0040*/ 	.byte	0x03, 0x5f
        /*0042*/ 	.short	0x0101


	//----- nvinfo : EIATTR_VRC_CTA_INIT_COUNT
	.align		4
        /*0044*/ 	.byte	0x02, 0x4a
	.zero		1
	.zero		1


	//----- nvinfo : EIATTR_EXIT_INSTR_OFFSETS
	.align		4
        /*0048*/ 	.byte	0x04, 0x1c
        /*004a*/ 	.short	(.L_20 - .L_19)


	//   ....[0]....
.L_19:
        /*004c*/ 	.word	0x00000080


	//   ....[1]....
        /*0050*/ 	.word	0x00002830


	//----- nvinfo : EIATTR_CRS_STACK_SIZE
	.align		4
.L_20:
        /*0054*/ 	.byte	0x04, 0x1e
        /*0056*/ 	.short	(.L_22 - .L_21)
.L_21:
        /*0058*/ 	.word	0x00000000


	//----- nvinfo : EIATTR_CBANK_PARAM_SIZE
	.align		4
.L_22:
        /*005c*/ 	.byte	0x03, 0x19
        /*005e*/ 	.short	0x0018


	//----- nvinfo : EIATTR_PARAM_CBANK
	.align		4
        /*0060*/ 	.byte	0x04, 0x0a
        /*0062*/ 	.short	(.L_24 - .L_23)
	.align		4
.L_23:
        /*0064*/ 	.word	index@(.nv.constant0._Z10Hex8scalarIfjEvPKT0_PKT_PS3_)
        /*0068*/ 	.short	0x0380
        /*006a*/ 	.short	0x0018


	//----- nvinfo : EIATTR_SW_WAR
	.align		4
.L_24:
        /*006c*/ 	.byte	0x04, 0x36
        /*006e*/ 	.short	(.L_26 - .L_25)
.L_25:
        /*0070*/ 	.word	0x00000008
.L_26:


//--------------------- .nv.callgraph             --------------------------
	.section	.nv.callgraph,"",@"SHT_CUDA_CALLGRAPH"
	.align	4
	.sectionentsize	8
	.align		4
        /*0000*/ 	.word	0x00000000
	.align		4
        /*0004*/ 	.word	0xffffffff
	.align		4
        /*0008*/ 	.word	0x00000000
	.align		4
        /*000c*/ 	.word	0xfffffffe
	.align		4
        /*0010*/ 	.word	0x00000000
	.align		4
        /*0014*/ 	.word	0xfffffffd
	.align		4
        /*0018*/ 	.word	0x00000000
	.align		4
        /*001c*/ 	.word	0xfffffffc


//--------------------- .nv.constant3             --------------------------
	.section	.nv.constant3,"a",@progbits
	.align	4
.nv.constant3:
	.type		L,@object
	.size		L,(nel - L)
L:
	.zero		768
	.type		nel,@object
	.size		nel,(c - nel)
nel:
	.zero		4
	.type		c,@object
	.size		c,(.L_2 - c)
c:
	.zero		4
.L_2:


//--------------------- .text._Z10Hex8scalarIfjEvPKT0_PKT_PS3_ --------------------------
	.section	.text._Z10Hex8scalarIfjEvPKT0_PKT_PS3_,"ax",@progbits
	.align	128
        .global         _Z10Hex8scalarIfjEvPKT0_PKT_PS3_
        .type           _Z10Hex8scalarIfjEvPKT0_PKT_PS3_,@function
        .size           _Z10Hex8scalarIfjEvPKT0_PKT_PS3_,(.L_x_10 - _Z10Hex8scalarIfjEvPKT0_PKT_PS3_)
        .other          _Z10Hex8scalarIfjEvPKT0_PKT_PS3_,@"STO_CUDA_ENTRY STV_DEFAULT"
_Z10Hex8scalarIfjEvPKT0_PKT_PS3_:
.text._Z10Hex8scalarIfjEvPKT0_PKT_PS3_:
[----:B------:R-:W-:Y:S01]  /*0000*/  LDC R1, c[0x0][0x37c] ;  /* 0x0000df00ff017b82 */ /* 0x000fe20000000800 */
[----:B------:R-:W0:Y:S01]  /*0010*/  S2R R14, SR_CTAID.X ;  /* 0x00000000000e7919 */ /* 0x000e220000002500 */
[----:B------:R-:W0:Y:S01]  /*0020*/  LDCU UR4, c[0x0][0x360] ;  /* 0x00006c00ff0477ac */ /* 0x000e220008000800 */
[----:B------:R-:W0:Y:S01]  /*0030*/  S2R R3, SR_TID.X ;  /* 0x0000000000037919 */ /* 0x000e220000002100 */
[----:B------:R-:W1:Y:S01]  /*0040*/  LDCU UR5, c[0x3][0x300] ;  /* 0x00c06000ff0577ac */ /* 0x000e620008000800 */
[----:B0-----:R-:W-:-:S05]  /*0050*/  IMAD R14, R14, UR4, R3 ;  /* 0x000000040e0e7c24 */ /* 0x001fca000f8e0203 */
[----:B------:R-:W-:-:S04]  /*0060*/  I2FP.F32.U32 R0, R14 ;  /* 0x0000000e00007245 */ /* 0x000fc80000201000 */
[----:B-1----:R-:W-:-:S13]  /*0070*/  FSETP.GEU.AND P0, PT, R0, UR5, PT ;  /* 0x0000000500007c0b */ /* 0x002fda000bf0e000 */
[----:B------:R-:W-:Y:S05]  /*0080*/  @P0 EXIT ;  /* 0x000000000000094d */ /* 0x000fea0003800000 */
[----:B------:R-:W0:Y:S01]  /*0090*/  LDCU.64 UR6, c[0x0][0x358] ;  /* 0x00006b00ff0677ac */ /* 0x000e220008000a00 */
[----:B------:R-:W1:Y:S02]  /*00a0*/  LDCU UR5, c[0x3][0x304] ;  /* 0x00c06080ff0577ac */ /* 0x000e640008000800 */
.L_x_4:
[----:B0-----:R-:W2:Y:S01]  /*00b0*/  LDC.64 R2, c[0x0][0x380] ;  /* 0x0000e000ff027b82 */ /* 0x001ea20000000a00 */
[----:B------:R-:W-:-:S07]  /*00c0*/  SHF.L.U32 R5, R14, 0x3, RZ ;  /* 0x000000030e057819 */ /* 0x000fce00000006ff */
[----:B------:R-:W3:Y:S01]  /*00d0*/  LDC.64 R18, c[0x0][0x390] ;  /* 0x0000e400ff127b82 */ /* 0x000ee20000000a00 */
[----:B--2---:R-:W-:-:S05]  /*00e0*/  IMAD.WIDE.U32 R2, R5, 0x4, R2 ;  /* 0x0000000405027825 */ /* 0x004fca00078e0002 */
[----:B0-----:R-:W2:Y:S04]  /*00f0*/  LDG.E R15, desc[UR6][R2.64] ;  /* 0x00000006020f7981 */ /* 0x001ea8000c1e1900 */
[----:B------:R-:W4:Y:S04]  /*0100*/  LDG.E R74, desc[UR6][R2.64+0x4] ;  /* 0x00000406024a7981 */ /* 0x000f28000c1e1900 */
[----:B------:R-:W4:Y:S04]  /*0110*/  LDG.E R79, desc[UR6][R2.64+0x8] ;  /* 0x00000806024f7981 */ /* 0x000f28000c1e1900 */
[----:B------:R-:W4:Y:S04]  /*0120*/  LDG.E R9, desc[UR6][R2.64+0xc] ;  /* 0x00000c0602097981 */ /* 0x000f28000c1e1900 */
[----:B------:R-:W4:Y:S04]  /*0130*/  LDG.E R8, desc[UR6][R2.64+0x10] ;  /* 0x0000100602087981 */ /* 0x000f28000c1e1900 */
[----:B------:R-:W4:Y:S04]  /*0140*/  LDG.E R5, desc[UR6][R2.64+0x14] ;  /* 0x0000140602057981 */ /* 0x000f28000c1e1900 */
[----:B------:R-:W4:Y:S04]  /*0150*/  LDG.E R4, desc[UR6][R2.64+0x18] ;  /* 0x0000180602047981 */ /* 0x000f28000c1e1900 */
[----:B------:R0:W4:Y:S01]  /*0160*/  LDG.E R0, desc[UR6][R2.64+0x1c] ;  /* 0x00001c0602007981 */ /* 0x000122000c1e1900 */
[----:B------:R-:W-:-:S04]  /*0170*/  IMAD R11, R14, 0x24, RZ ;  /* 0x000000240e0b7824 */ /* 0x000fc800078e02ff */
[C---:B---3--:R-:W-:Y:S01]  /*0180*/  IMAD.WIDE.U32 R6, R11.reuse, 0x4, R18 ;  /* 0x000000040b067825 */ /* 0x048fe200078e0012 */
[C---:B------:R-:W-:Y:S02]  /*0190*/  IADD3 R13, PT, PT, R11.reuse, 0xa, RZ ;  /* 0x0000000a0b0d7810 */ /* 0x040fe40007ffe0ff */
[C---:B------:R-:W-:Y:S02]  /*01a0*/  IADD3 R17, PT, PT, R11.reuse, 0xb, RZ ;  /* 0x0000000b0b117810 */ /* 0x040fe40007ffe0ff */
[C---:B------:R-:W-:Y:S01]  /*01b0*/  IADD3 R21, PT, PT, R11.reuse, 0xc, RZ ;  /* 0x0000000c0b157810 */ /* 0x040fe20007ffe0ff */
[----:B------:R-:W5:Y:S01]  /*01c0*/  LDG.E R75, desc[UR6][R6.64] ;  /* 0x00000006064b7981 */ /* 0x000f62000c1e1900 */
[C---:B0-----:R-:W-:Y:S02]  /*01d0*/  IADD3 R3, PT, PT, R11.reuse, 0x14, RZ ;  /* 0x000000140b037810 */ /* 0x041fe40007ffe0ff */
[C---:B------:R-:W-:Y:S01]  /*01e0*/  IADD3 R39, PT, PT, R11.reuse, 0xd, RZ ;  /* 0x0000000d0b277810 */ /* 0x040fe20007ffe0ff */
[----:B------:R-:W5:Y:S01]  /*01f0*/  LDG.E R76, desc[UR6][R6.64+0x4] ;  /* 0x00000406064c7981 */ /* 0x000f62000c1e1900 */
[----:B------:R-:W-:-:S02]  /*0200*/  IADD3 R41, PT, PT, R11, 0xe, RZ ;  /* 0x0000000e0b297810 */ /* 0x000fc40007ffe0ff */
[C---:B------:R-:W-:Y:S01]  /*0210*/  IADD3 R43, PT, PT, R11.reuse, 0x10, RZ ;  /* 0x000000100b2b7810 */ /* 0x040fe20007ffe0ff */
[----:B------:R-:W5:Y:S01]  /*0220*/  LDG.E R77, desc[UR6][R6.64+0x8] ;  /* 0x00000806064d7981 */ /* 0x000f62000c1e1900 */
[C---:B------:R-:W-:Y:S02]  /*0230*/  IADD3 R45, PT, PT, R11.reuse, 0x11, RZ ;  /* 0x000000110b2d7810 */ /* 0x040fe40007ffe0ff */
[C---:B------:R-:W-:Y:S01]  /*0240*/  IADD3 R47, PT, PT, R11.reuse, 0x12, RZ ;  /* 0x000000120b2f7810 */ /* 0x040fe20007ffe0ff */
[----:B------:R0:W5:Y:S01]  /*0250*/  LDG.E R78, desc[UR6][R6.64+0xc] ;  /* 0x00000c06064e7981 */ /* 0x000162000c1e1900 */
[----:B------:R-:W-:Y:S01]  /*0260*/  IADD3 R49, PT, PT, R11, 0x15, RZ ;  /* 0x000000150b317810 */ /* 0x000fe20007ffe0ff */
[--C-:B------:R-:W-:Y:S01]  /*0270*/  IMAD.WIDE.U32 R38, R39, 0x4, R18.reuse ;  /* 0x0000000427267825 */ /* 0x100fe200078e0012 */
[C---:B------:R-:W-:Y:S02]  /*0280*/  IADD3 R51, PT, PT, R11.reuse, 0x16, RZ ;  /* 0x000000160b337810 */ /* 0x040fe40007ffe0ff */
[----:B------:R-:W-:Y:S01]  /*0290*/  IADD3 R53, PT, PT, R11, 0x17, RZ ;  /* 0x000000170b357810 */ /* 0x000fe20007ffe0ff */
[--C-:B------:R-:W-:Y:S01]  /*02a0*/  IMAD.WIDE.U32 R40, R41, 0x4, R18.reuse ;  /* 0x0000000429287825 */ /* 0x100fe200078e0012 */
[C---:B------:R-:W-:Y:S01]  /*02b0*/  IADD3 R81, PT, PT, R11.reuse, 0x18, RZ ;  /* 0x000000180b517810 */ /* 0x040fe20007ffe0ff */
[----:B------:R3:W5:Y:S01]  /*02c0*/  LDG.E R70, desc[UR6][R38.64] ;  /* 0x0000000626467981 */ /* 0x000762000c1e1900 */
[----:B------:R-:W-:Y:S01]  /*02d0*/  IADD3 R83, PT, PT, R11, 0x19, RZ ;  /* 0x000000190b537810 */ /* 0x000fe20007ffe0ff */
[--C-:B------:R-:W-:Y:S01]  /*02e0*/  IMAD.WIDE.U32 R42, R43, 0x4, R18.reuse ;  /* 0x000000042b2a7825 */ /* 0x100fe200078e0012 */
[C---:B------:R-:W-:Y:S01]  /*02f0*/  IADD3 R85, PT, PT, R11.reuse, 0x1a, RZ ;  /* 0x0000001a0b557810 */ /* 0x040fe20007ffe0ff */
[----:B------:R-:W5:Y:S01]  /*0300*/  LDG.E R69, desc[UR6][R40.64] ;  /* 0x0000000628457981 */ /* 0x000f62000c1e1900 */
        /* <DEDUP_REMOVED lines=14> */
[C---:B0-----:R-:W-:Y:S01]  /*03f0*/  IADD3 R7, PT, PT, R11.reuse, 0x23, RZ ;  /* 0x000000230b077810 */ /* 0x041fe20007ffe0ff */
        /* <DEDUP_REMOVED lines=10> */
[----:B------:R-:W-:Y:S01]  /*04a0*/  IMAD.WIDE.U32 R86, R87, 0x4, R18 ;  /* 0x0000000457567825 */ /* 0x000fe200078e0012 */
[----:B------:R-:W-:-:S02]  /*04b0*/  IADD3 R27, PT, PT, R11, 0x9, RZ ;  /* 0x000000090b1b7810 */ /* 0x000fc40007ffe0ff */
[----:B------:R-:W-:Y:S01]  /*04c0*/  IADD3 R25, PT, PT, R11, 0xf, RZ ;  /* 0x0000000f0b197810 */ /* 0x000fe20007ffe0ff */
[--C-:B------:R-:W-:Y:S01]  /*04d0*/  IMAD.WIDE.U32 R92, R93, 0x4, R18.reuse ;  /* 0x000000045d5c7825 */ /* 0x100fe200078e0012 */
[C---:B------:R-:W-:Y:S01]  /*04e0*/  IADD3 R23, PT, PT, R11.reuse, 0x13, RZ ;  /* 0x000000130b177810 */ /* 0x040fe20007ffe0ff */
[----:B------:R-:W5:Y:S01]  /*04f0*/  LDG.E R59, desc[UR6][R86.64] ;  /* 0x00000006563b7981 */ /* 0x000f62000c1e1900 */
[----:B------:R-:W-:Y:S01]  /*0500*/  IADD3 R55, PT, PT, R11, 0x22, RZ ;  /* 0x000000220b377810 */ /* 0x000fe20007ffe0ff */
[--C-:B------:R-:W-:Y:S02]  /*0510*/  IMAD.WIDE.U32 R10, R13, 0x4, R18.reuse ;  /* 0x000000040d0a7825 */ /* 0x100fe400078e0012 */
[----:B------:R-:W5:Y:S02]  /*0520*/  LDG.E R56, desc[UR6][R92.64] ;  /* 0x000000065c387981 */ /* 0x000f64000c1e1900 */
[--C-:B------:R-:W-:Y:S02]  /*0530*/  IMAD.WIDE.U32 R12, R17, 0x4, R18.reuse ;  /* 0x00000004110c7825 */ /* 0x100fe400078e0012 */
[----:B------:R-:W5:Y:S02]  /*0540*/  LDG.E R73, desc[UR6][R10.64] ;  /* 0x000000060a497981 */ /* 0x000f64000c1e1900 */
[----:B------:R-:W-:-:S02]  /*0550*/  IMAD.WIDE.U32 R16, R21, 0x4, R18 ;  /* 0x0000000415107825 */ /* 0x000fc400078e0012 */
[----:B------:R4:W5:Y:S02]  /*0560*/  LDG.E R72, desc[UR6][R12.64] ;  /* 0x000000060c487981 */ /* 0x000964000c1e1900 */
[--C-:B------:R-:W-:Y:S02]  /*0570*/  IMAD.WIDE.U32 R20, R3, 0x4, R18.reuse ;  /* 0x0000000403147825 */ /* 0x100fe400078e0012 */
[----:B------:R-:W0:Y:S01]  /*0580*/  LDC.64 R2, c[0x0][0x388] ;  /* 0x0000e200ff027b82 */ /* 0x000e220000000a00 */
[----:B------:R-:W5:Y:S01]  /*0590*/  LDG.E R71, desc[UR6][R16.64] ;  /* 0x0000000610477981 */ /* 0x000f62000c1e1900 */
[----:B------:R-:W-:-:S04]  /*05a0*/  IMAD.WIDE.U32 R94, R95, 0x4, R18 ;  /* 0x000000045f5e7825 */ /* 0x000fc800078e0012 */
[----:B------:R-:W-:-:S04]  /*05b0*/  IMAD.WIDE.U32 R96, R97, 0x4, R18 ;  /* 0x0000000461607825 */ /* 0x000fc800078e0012 */
[--C-:B------:R-:W-:Y:S01]  /*05c0*/  IMAD.WIDE.U32 R44, R45, 0x4, R18.reuse ;  /* 0x000000042d2c7825 */ /* 0x100fe200078e0012 */
[----:B------:R-:W5:Y:S03]  /*05d0*/  LDG.E R54, desc[UR6][R96.64] ;  /* 0x0000000660367981 */ /* 0x000f66000c1e1900 */
        /* <DEDUP_REMOVED lines=24> */
[----:B------:R-:W-:-:S04]  /*0760*/  IMAD.WIDE.U32 R22, R23, 0x4, R18 ;  /* 0x0000000417167825 */ /* 0x000fc800078e0012 */
[----:B------:R-:W-:Y:S02]  /*0770*/  IMAD.WIDE.U32 R18, R55, 0x4, R18 ;  /* 0x0000000437127825 */ /* 0x000fe400078e0012 */
[----:B------:R-:W5:Y:S01]  /*0780*/  LDG.E R55, desc[UR6][R94.64] ;  /* 0x000000065e377981 */ /* 0x000f62000c1e1900 */
[----:B--2---:R-:W-:-:S04]  /*0790*/  LEA R15, R15, R15, 0x1 ;  /* 0x0000000f0f0f7211 */ /* 0x004fc800078e08ff */
[C---:B---3--:R-:W-:Y:S02]  /*07a0*/  IADD3 R39, PT, PT, R15.reuse, -0x2, RZ ;  /* 0xfffffffe0f277810 */ /* 0x048fe40007ffe0ff */
[----:B----4-:R-:W-:Y:S02]  /*07b0*/  LEA R12, R74, R74, 0x1 ;  /* 0x0000004a4a0c7211 */ /* 0x010fe400078e08ff */
[----:B------:R-:W-:Y:S01]  /*07c0*/  IADD3 R41, PT, PT, R15, -0x1, RZ ;  /* 0xffffffff0f297810 */ /* 0x000fe20007ffe0ff */
[--C-:B0-----:R-:W-:Y:S01]  /*07d0*/  IMAD.WIDE.U32 R38, R39, 0x4, R2.reuse ;  /* 0x0000000427267825 */ /* 0x101fe200078e0002 */
[----:B------:R-:W-:Y:S01]  /*07e0*/  IADD3 R11, PT, PT, R15, -0x3, RZ ;  /* 0xfffffffd0f0b7810 */ /* 0x000fe20007ffe0ff */
[----:B------:R0:W5:Y:S01]  /*07f0*/  LDG.E R74, desc[UR6][R6.64] ;  /* 0x00000006064a7981 */ /* 0x000162000c1e1900 */
[----:B------:R-:W-:Y:S01]  /*0800*/  LEA R79, R79, R79, 0x1 ;  /* 0x0000004f4f4f7211 */ /* 0x000fe200078e08ff */
[--C-:B------:R-:W-:Y:S01]  /*0810*/  IMAD.WIDE.U32 R40, R41, 0x4, R2.reuse ;  /* 0x0000000429287825 */ /* 0x100fe200078e0002 */
[C---:B------:R-:W-:Y:S01]  /*0820*/  IADD3 R83, PT, PT, R12.reuse, -0x2, RZ ;  /* 0xfffffffe0c537810 */ /* 0x040fe20007ffe0ff */
[----:B------:R2:W5:Y:S01]  /*0830*/  LDG.E R15, desc[UR6][R38.64] ;  /* 0x00000006260f7981 */ /* 0x000562000c1e1900 */
[----:B------:R-:W-:Y:S01]  /*0840*/  LEA R9, R9, R9, 0x1 ;  /* 0x0000000909097211 */ /* 0x000fe200078e08ff */
[--C-:B------:R-:W-:Y:S01]  /*0850*/  IMAD.WIDE.U32 R10, R11, 0x4, R2.reuse ;  /* 0x000000040b0a7825 */ /* 0x100fe200078e0002 */
[----:B------:R-:W-:Y:S01]  /*0860*/  IADD3 R81, PT, PT, R12, -0x3, RZ ;  /* 0xfffffffd0c517810 */ /* 0x000fe20007ffe0ff */
[----:B------:R3:W5:Y:S02]  /*0870*/  LDG.E R17, desc[UR6][R40.64] ;  /* 0x0000000628117981 */ /* 0x000764000c1e1900 */
[----:B------:R-:W-:Y:S01]  /*0880*/  IMAD.WIDE.U32 R82, R83, 0x4, R2 ;  /* 0x0000000453527825 */ /* 0x000fe200078e0002 */
[C---:B0-----:R-:W-:Y:S01]  /*0890*/  IADD3 R7, PT, PT, R79.reuse, -0x3, RZ ;  /* 0xfffffffd4f077810 */ /* 0x041fe20007ffe0ff */
[----:B------:R0:W5:Y:S01]  /*08a0*/  LDG.E R13, desc[UR6][R10.64] ;  /* 0x000000060a0d7981 */ /* 0x000162000c1e1900 */
[----:B--2---:R-:W-:-:S02]  /*08b0*/  IADD3 R39, PT, PT, R79, -0x1, RZ ;  /* 0xffffffff4f277810 */ /* 0x004fc40007ffe0ff */
[----:B------:R-:W-:Y:S01]  /*08c0*/  IADD3 R85, PT, PT, R12, -0x1, RZ ;  /* 0xffffffff0c557810 */ /* 0x000fe20007ffe0ff */
[----:B------:R-:W5:Y:S01]  /*08d0*/  LDG.E R82, desc[UR6][R82.64] ;  /* 0x0000000652527981 */ /* 0x000f62000c1e1900 */
[----:B---3--:R-:W-:Y:S01]  /*08e0*/  IADD3 R41, PT, PT, R9, -0x3, RZ ;  /* 0xfffffffd09297810 */ /* 0x008fe20007ffe0ff */
[--C-:B------:R-:W-:Y:S01]  /*08f0*/  IMAD.WIDE.U32 R38, R39, 0x4, R2.reuse ;  /* 0x0000000427267825 */ /* 0x100fe200078e0002 */
[----:B------:R-:W-:Y:S02]  /*0900*/  LEA R12, R8, R8, 0x1 ;  /* 0x00000008080c7211 */ /* 0x000fe400078e08ff */
[----:B0-----:R-:W-:Y:S01]  /*0910*/  IADD3 R11, PT, PT, R79, -0x2, RZ ;  /* 0xfffffffe4f0b7810 */ /* 0x001fe20007ffe0ff */
[--C-:B------:R-:W-:Y:S01]  /*0920*/  IMAD.WIDE.U32 R80, R81, 0x4, R2.reuse ;  /* 0x0000000451507825 */ /* 0x100fe200078e0002 */
[C---:B------:R-:W-:Y:S02]  /*0930*/  IADD3 R89, PT, PT, R9.reuse, -0x2, RZ ;  /* 0xfffffffe09597810 */ /* 0x040fe40007ffe0ff */
[----:B------:R-:W-:Y:S01]  /*0940*/  IADD3 R91, PT, PT, R9, -0x1, RZ ;  /* 0xffffffff095b7810 */ /* 0x000fe20007ffe0ff */
[----:B------:R-:W-:Y:S01]  /*0950*/  IMAD.WIDE.U32 R6, R7, 0x4, R2 ;  /* 0x0000000407067825 */ /* 0x000fe200078e0002 */
[----:B------:R0:W5:Y:S01]  /*0960*/  LDG.E R83, desc[UR6][R38.64] ;  /* 0x0000000626537981 */ /* 0x000162000c1e1900 */
[----:B------:R-:W-:-:S02]  /*0970*/  IADD3 R43, PT, PT, R12, -0x2, RZ ;  /* 0xfffffffe0c2b7810 */ /* 0x000fc40007ffe0ff */
[--C-:B------:R-:W-:Y:S01]  /*0980*/  IMAD.WIDE.U32 R8, R41, 0x4, R2.reuse ;  /* 0x0000000429087825 */ /* 0x100fe200078e0002 */
[C---:B------:R-:W-:Y:S01]  /*0990*/  IADD3 R41, PT, PT, R12.reuse, -0x3, RZ ;  /* 0xfffffffd0c297810 */ /* 0x040fe20007ffe0ff */
[----:B------:R2:W5:Y:S02]  /*09a0*/  LDG.E R79, desc[UR6][R6.64] ;  /* 0x00000006064f7981 */ /* 0x000564000c1e1900 */
[--C-:B------:R-:W-:Y:S02]  /*09b0*/  IMAD.WIDE.U32 R10, R11, 0x4, R2.reuse ;  /* 0x000000040b0a7825 */ /* 0x100fe400078e0002 */
[----:B------:R-:W5:Y:S01]  /*09c0*/  LDG.E R80, desc[UR6][R80.64] ;  /* 0x0000000650507981 */ /* 0x000f62000c1e1900 */
[----:B0-----:R-:W-:Y:S02]  /*09d0*/  LEA R38, R5, R5, 0x1 ;  /* 0x0000000505267211 */ /* 0x001fe400078e08ff */
[----:B------:R-:W-:Y:S01]  /*09e0*/  IADD3 R5, PT, PT, R12, -0x1, RZ ;  /* 0xffffffff0c057810 */ /* 0x000fe20007ffe0ff */
[--C-:B------:R-:W-:Y:S01]  /*09f0*/  IMAD.WIDE.U32 R84, R85, 0x4, R2.reuse ;  /* 0x0000000455547825 */ /* 0x100fe200078e0002 */
[----:B------:R-:W-:Y:S01]  /*0a00*/  LEA R12, R4, R4, 0x1 ;  /* 0x00000004040c7211 */ /* 0x000fe200078e08ff */
[----:B------:R0:W5:Y:S02]  /*0a10*/  LDG.E R86, desc[UR6][R8.64] ;  /* 0x0000000608567981 */ /* 0x000164000c1e1900 */
[----:B--2---:R-:W-:-:S02]  /*0a20*/  IMAD.WIDE.U32 R6, R41, 0x4, R2 ;  /* 0x0000000429067825 */ /* 0x004fc400078e0002 */
[----:B------:R2:W5:Y:S01]  /*0a30*/  LDG.E R81, desc[UR6][R10.64] ;  /* 0x000000060a517981 */ /* 0x000562000c1e1900 */
[----:B------:R-:W-:Y:S01]  /*0a40*/  LEA R0, R0, R0, 0x1 ;  /* 0x0000000000007211 */ /* 0x000fe200078e08ff */
[--C-:B------:R-:W-:Y:S02]  /*0a50*/  IMAD.WIDE.U32 R88, R89, 0x4, R2.reuse ;  /* 0x0000000459587825 */ /* 0x100fe400078e0002 */
[----:B------:R-:W5:Y:S01]  /*0a60*/  LDG.E R84, desc[UR6][R84.64] ;  /* 0x0000000654547981 */ /* 0x000f62000c1e1900 */
[----:B0-----:R-:W-:Y:S01]  /*0a70*/  IADD3 R9, PT, PT, R12, -0x3, RZ ;  /* 0xfffffffd0c097810 */ /* 0x001fe20007ffe0ff */
[--C-:B--2---:R-:W-:Y:S01]  /*0a80*/  IMAD.WIDE.U32 R10, R43, 0x4, R2.reuse ;  /* 0x000000042b0a7825 */ /* 0x104fe200078e0002 */
[----:B------:R-:W-:Y:S01]  /*0a90*/  IADD3 R93, PT, PT, R38, -0x3, RZ ;  /* 0xfffffffd265d7810 */ /* 0x000fe20007ffe0ff */
[----:B------:R-:W5:Y:S02]  /*0aa0*/  LDG.E R88, desc[UR6][R88.64] ;  /* 0x0000000658587981 */ /* 0x000f64000c1e1900 */
[----:B------:R-:W-:-:S02]  /*0ab0*/  IMAD.WIDE.U32 R4, R5, 0x4, R2 ;  /* 0x0000000405047825 */ /* 0x000fc400078e0002 */
[----:B------:R0:W5:Y:S01]  /*0ac0*/  LDG.E R85, desc[UR6][R6.64] ;  /* 0x0000000606557981 */ /* 0x000162000c1e1900 */
[----:B------:R-:W-:-:S03]  /*0ad0*/  IADD3 R95, PT, PT, R38, -0x2, RZ ;  /* 0xfffffffe265f7810 */ /* 0x000fc60007ffe0ff */
[----:B------:R2:W5:Y:S01]  /*0ae0*/  LDG.E R87, desc[UR6][R10.64] ;  /* 0x000000060a577981 */ /* 0x000562000c1e1900 */
[----:B------:R-:W-:Y:S02]  /*0af0*/  IADD3 R97, PT, PT, R38, -0x1, RZ ;  /* 0xffffffff26617810 */ /* 0x000fe40007ffe0ff */
[----:B------:R-:W-:Y:S01]  /*0b00*/  IADD3 R39, PT, PT, R0, -0x3, RZ ;  /* 0xfffffffd00277810 */ /* 0x000fe20007ffe0ff */
[----:B------:R3:W5:Y:S01]  /*0b10*/  LDG.E R89, desc[UR6][R4.64] ;  /* 0x0000000604597981 */ /* 0x000762000c1e1900 */
[----:B0-----:R-:W-:Y:S01]  /*0b20*/  IMAD.WIDE.U32 R6, R9, 0x4, R2 ;  /* 0x0000000409067825 */ /* 0x001fe200078e0002 */
[C---:B------:R-:W-:Y:S02]  /*0b30*/  IADD3 R9, PT, PT, R12.reuse, -0x2, RZ ;  /* 0xfffffffe0c097810 */ /* 0x040fe40007ffe0ff */
[----:B--2---:R-:W-:Y:S02]  /*0b40*/  IADD3 R11, PT, PT, R12, -0x1, RZ ;  /* 0xffffffff0c0b7810 */ /* 0x004fe40007ffe0ff */
[----:B------:R-:W-:-:S02]  /*0b50*/  IADD3 R41, PT, PT, R0, -0x2, RZ ;  /* 0xfffffffe00297810 */ /* 0x000fc40007ffe0ff */
[----:B------:R-:W-:Y:S01]  /*0b60*/  IADD3 R43, PT, PT, R0, -0x1, RZ ;  /* 0xffffffff002b7810 */ /* 0x000fe20007ffe0ff */
[--C-:B---3--:R-:W-:Y:S01]  /*0b70*/  IMAD.WIDE.U32 R4, R9, 0x4, R2.reuse ;  /* 0x0000000409047825 */ /* 0x108fe200078e0002 */
[----:B------:R0:W5:Y:S03]  /*0b80*/  LDG.E R111, desc[UR6][R6.64] ;  /* 0x00000006066f7981 */ /* 0x000166000c1e1900 */
[--C-:B------:R-:W-:Y:S01]  /*0b90*/  IMAD.WIDE.U32 R8, R11, 0x4, R2.reuse ;  /* 0x000000040b087825 */ /* 0x100fe200078e0002 */
[----:B------:R0:W5:Y:S03]  /*0ba0*/  LDG.E R113, desc[UR6][R4.64] ;  /* 0x0000000604717981 */ /* 0x000166000c1e1900 */
[--C-:B------:R-:W-:Y:S01]  /*0bb0*/  IMAD.WIDE.U32 R90, R91, 0x4, R2.reuse ;  /* 0x000000045b5a7825 */ /* 0x100fe200078e0002 */
[----:B------:R0:W5:Y:S03]  /*0bc0*/  LDG.E R115, desc[UR6][R8.64] ;  /* 0x0000000608737981 */ /* 0x000166000c1e1900 */
[----:B------:R-:W-:-:S02]  /*0bd0*/  IMAD.WIDE.U32 R92, R93, 0x4, R2 ;  /* 0x000000045d5c7825 */ /* 0x000fc400078e0002 */
[----:B------:R0:W5:Y:S02]  /*0be0*/  LDG.E R90, desc[UR6][R90.64] ;  /* 0x000000065a5a7981 */ /* 0x000164000c1e1900 */
[--C-:B------:R-:W-:Y:S02]  /*0bf0*/  IMAD.WIDE.U32 R94, R95, 0x4, R2.reuse ;  /* 0x000000045f5e7825 */ /* 0x100fe400078e0002 */
[----:B------:R0:W5:Y:S02]  /*0c00*/  LDG.E R92, desc[UR6][R92.64] ;  /* 0x000000065c5c7981 */ /* 0x000164000c1e1900 */
[--C-:B------:R-:W-:Y:S02]  /*0c10*/  IMAD.WIDE.U32 R96, R97, 0x4, R2.reuse ;  /* 0x0000000461607825 */ /* 0x100fe400078e0002 */
[----:B------:R0:W5:Y:S02]  /*0c20*/  LDG.E R94, desc[UR6][R94.64] ;  /* 0x000000065e5e7981 */ /* 0x000164000c1e1900 */
[----:B------:R-:W-:-:S02]  /*0c30*/  IMAD.WIDE.U32 R10, R39, 0x4, R2 ;  /* 0x00000004270a7825 */ /* 0x000fc400078e0002 */
[----:B------:R0:W5:Y:S02]  /*0c40*/  LDG.E R96, desc[UR6][R96.64] ;  /* 0x0000000660607981 */ /* 0x000164000c1e1900 */
[--C-:B------:R-:W-:Y:S02]  /*0c50*/  IMAD.WIDE.U32 R38, R41, 0x4, R2.reuse ;  /* 0x0000000429267825 */ /* 0x100fe400078e0002 */
[----:B------:R0:W5:Y:S02]  /*0c60*/  LDG.E R98, desc[UR6][R10.64] ;  /* 0x000000060a627981 */ /* 0x000164000c1e1900 */
[----:B------:R-:W-:Y:S02]  /*0c70*/  IMAD.WIDE.U32 R2, R43, 0x4, R2 ;  /* 0x000000042b027825 */ /* 0x000fe400078e0002 */
[----:B------:R0:W5:Y:S04]  /*0c80*/  LDG.E R100, desc[UR6][R38.64] ;  /* 0x0000000626647981 */ /* 0x000168000c1e1900 */
[----:B------:R0:W5:Y:S04]  /*0c90*/  LDG.E R102, desc[UR6][R2.64] ;  /* 0x0000000602667981 */ /* 0x000168000c1e1900 */
[----:B------:R0:W5:Y:S04]  /*0ca0*/  LDG.E R97, desc[UR6][R24.64] ;  /* 0x0000000618617981 */ /* 0x000168000c1e1900 */
[----:B------:R0:W5:Y:S04]  /*0cb0*/  LDG.E R95, desc[UR6][R22.64] ;  /* 0x00000006165f7981 */ /* 0x000168000c1e1900 */
[----:B------:R0:W5:Y:S04]  /*0cc0*/  LDG.E R93, desc[UR6][R20.64] ;  /* 0x00000006145d7981 */ /* 0x000168000c1e1900 */
[----:B------:R0:W5:Y:S01]  /*0cd0*/  LDG.E R91, desc[UR6][R18.64] ;  /* 0x00000006125b7981 */ /* 0x000162000c1e1900 */
[----:B------:R-:W-:-:S07]  /*0ce0*/  PRMT R104, RZ, 0x7610, R104 ;  /* 0x00007610ff687816 */ /* 0x000fce0000000068 */
.L_x_3:
[C---:B------:R-:W-:Y:S01]  /*0cf0*/  PRMT R0, R104.reuse, 0x9910, RZ ;  /* 0x0000991068007816 */ /* 0x040fe200000000ff */
[----:B------:R-:W-:Y:S01]  /*0d00*/  BSSY.RECONVERGENT B0, `(.L_x_0) ;  /* 0x0000070000007945 */ /* 0x000fe20003800200 */
[----:B------:R-:W-:-:S03]  /*0d10*/  LOP3.LUT R134, R104, 0xff, RZ, 0xc0, !PT ;  /* 0x000000ff68867812 */ /* 0x000fc600078ec0ff */
[----:B------:R-:W-:-:S05]  /*0d20*/  IMAD R0, R0, 0x18, RZ ;  /* 0x0000001800007824 */ /* 0x000fca00078e02ff */
[----:B------:R-:W-:-:S04]  /*0d30*/  LOP3.LUT R0, R0, 0xf8, RZ, 0xc0, !PT ;  /* 0x000000f800007812 */ /* 0x000fc800078ec0ff */
[----:B------:R-:W-:-:S04]  /*0d40*/  SHF.L.U32 R0, R0, 0x2, RZ ;  /* 0x0000000200007819 */ /* 0x000fc800000006ff */
[----:B0-----:R-:W0:Y:S08]  /*0d50*/  LDC.64 R2, c[0x3][R0] ;  /* 0x00c0000000027b82 */ /* 0x001e300000000a00 */
[----:B------:R-:W2:Y:S08]  /*0d60*/  LDC.64 R4, c[0x3][R0+0x8] ;  /* 0x00c0020000047b82 */ /* 0x000eb00000000a00 */
[----:B------:R-:W3:Y:S08]  /*0d70*/  LDC.64 R38, c[0x3][R0+0x10] ;  /* 0x00c0040000267b82 */ /* 0x000ef00000000a00 */
[----:B------:R-:W4:Y:S01]  /*0d80*/  LDC.64 R6, c[0x3][R0+0x18] ;  /* 0x00c0060000067b82 */ /* 0x000f220000000a00 */
[-C--:B0----5:R-:W-:Y:S01]  /*0d90*/  FFMA R53, R13, R2.reuse, RZ ;  /* 0x000000020d357223 */ /* 0x0a1fe200000000ff */
[CC--:B------:R-:W-:Y:S01]  /*0da0*/  FFMA R123, R15.reuse, R3.reuse, RZ ;  /* 0x000000030f7b7223 */ /* 0x0c0fe200000000ff */
[-C--:B------:R-:W-:Y:S01]  /*0db0*/  FFMA R117, R15, R2.reuse, RZ ;  /* 0x000000020f757223 */ /* 0x080fe200000000ff */
[C---:B------:R-:W-:Y:S01]  /*0dc0*/  FFMA R119, R17.reuse, R2, RZ ;  /* 0x0000000211777223 */ /* 0x040fe200000000ff */
[-C--:B------:R-:W-:Y:S01]  /*0dd0*/  FFMA R125, R17, R3.reuse, RZ ;  /* 0x00000003117d7223 */ /* 0x080fe200000000ff */
[----:B------:R-:W-:-:S02]  /*0de0*/  FFMA R121, R13, R3, RZ ;  /* 0x000000030d797223 */ /* 0x000fc400000000ff */
[----:B------:R-:W0:Y:S01]  /*0df0*/  LDC.64 R40, c[0x3][R0+0x20] ;  /* 0x00c0080000287b82 */ /* 0x000e220000000a00 */
[-C--:B--2---:R-:W-:Y:S01]  /*0e00*/  FFMA R108, R80, R5.reuse, R53 ;  /* 0x00000005506c7223 */ /* 0x084fe20000000035 */
[-C--:B------:R-:W-:Y:S01]  /*0e10*/  FFMA R106, R17, R4.reuse, RZ ;  /* 0x00000004116a7223 */ /* 0x080fe200000000ff */
[-C--:B------:R-:W-:Y:S01]  /*0e20*/  FFMA R12, R13, R4.reuse, RZ ;  /* 0x000000040d0c7223 */ /* 0x080fe200000000ff */
[----:B------:R-:W-:Y:S01]  /*0e30*/  FFMA R110, R84, R5, R119 ;  /* 0x00000005546e7223 */ /* 0x000fe20000000077 */
[----:B------:R-:W-:-:S03]  /*0e40*/  FFMA R52, R15, R4, RZ ;  /* 0x000000040f347223 */ /* 0x000fc600000000ff */
[----:B------:R-:W2:Y:S01]  /*0e50*/  LDC.64 R42, c[0x3][R0+0x28] ;  /* 0x00c00a00002a7b82 */ /* 0x000ea20000000a00 */
[-C--:B---3--:R-:W-:Y:S01]  /*0e60*/  FFMA R114, R82, R38.reuse, R123 ;  /* 0x0000002652727223 */ /* 0x088fe2000000007b */
[CC--:B------:R-:W-:Y:S01]  /*0e70*/  FFMA R116, R84.reuse, R38.reuse, R125 ;  /* 0x0000002654747223 */ /* 0x0c0fe2000000007d */
[-C--:B------:R-:W-:Y:S01]  /*0e80*/  FFMA R106, R84, R39.reuse, R106 ;  /* 0x00000027546a7223 */ /* 0x080fe2000000006a */
[C---:B------:R-:W-:Y:S01]  /*0e90*/  FFMA R112, R80.reuse, R38, R121 ;  /* 0x0000002650707223 */ /* 0x040fe20000000079 */
[-C--:B------:R-:W-:Y:S01]  /*0ea0*/  FFMA R53, R80, R39.reuse, R12 ;  /* 0x0000002750357223 */ /* 0x080fe2000000000c */
[----:B------:R-:W-:Y:S02]  /*0eb0*/  FFMA R52, R82, R39, R52 ;  /* 0x0000002752347223 */ /* 0x000fe40000000034 */
[----:B------:R-:W3:Y:S01]  /*0ec0*/  LDC.64 R8, c[0x3][R0+0x30] ;  /* 0x00c00c0000087b82 */ /* 0x000ee20000000a00 */
[-C--:B----4-:R-:W-:Y:S01]  /*0ed0*/  FFMA R125, R81, R7.reuse, R114 ;  /* 0x00000007517d7223 */ /* 0x090fe20000000072 */
[C---:B------:R-:W-:Y:S01]  /*0ee0*/  FFMA R121, R83.reuse, R6, R110 ;  /* 0x0000000653797223 */ /* 0x040fe2000000006e */
[-C--:B------:R-:W-:Y:S01]  /*0ef0*/  FFMA R127, R83, R7.reuse, R116 ;  /* 0x00000007537f7223 */ /* 0x080fe20000000074 */
[----:B------:R-:W-:-:S04]  /*0f00*/  FFMA R123, R79, R7, R112 ;  /* 0x000000074f7b7223 */ /* 0x000fc80000000070 */
[----:B------:R-:W4:Y:S01]  /*0f10*/  LDC.64 R44, c[0x3][R0+0x38] ;  /* 0x00c00e00002c7b82 */ /* 0x000f220000000a00 */
[-C--:B0-----:R-:W-:Y:S01]  /*0f20*/  FFMA R106, R83, R40.reuse, R106 ;  /* 0x00000028536a7223 */ /* 0x081fe2000000006a */
[----:B------:R-:W-:Y:S01]  /*0f30*/  FFMA R110, R90, R41, R121 ;  /* 0x000000295a6e7223 */ /* 0x000fe20000000079 */
[----:B------:R-:W-:-:S05]  /*0f40*/  FFMA R52, R81, R40, R52 ;  /* 0x0000002851347223 */ /* 0x000fca0000000034 */
[----:B------:R-:W0:Y:S01]  /*0f50*/  LDC.64 R46, c[0x3][R0+0x40] ;  /* 0x00c01000002e7b82 */ /* 0x000e220000000a00 */
[-C--:B--2---:R-:W-:Y:S01]  /*0f60*/  FFMA R114, R88, R42.reuse, R125 ;  /* 0x0000002a58727223 */ /* 0x084fe2000000007d */
[CC--:B------:R-:W-:Y:S01]  /*0f70*/  FFMA R116, R90.reuse, R42.reuse, R127 ;  /* 0x0000002a5a747223 */ /* 0x0c0fe2000000007f */
[-C--:B------:R-:W-:Y:S01]  /*0f80*/  FFMA R106, R90, R43.reuse, R106 ;  /* 0x0000002b5a6a7223 */ /* 0x080fe2000000006a */
[----:B------:R-:W-:Y:S01]  /*0f90*/  FFMA R112, R86, R42, R123 ;  /* 0x0000002a56707223 */ /* 0x000fe2000000007b */
[----:B------:R-:W-:-:S03]  /*0fa0*/  FFMA R52, R88, R43, R52 ;  /* 0x0000002b58347223 */ /* 0x000fc60000000034 */
[----:B------:R2:W1:Y:S01]  /*0fb0*/  LDC.64 R10, c[0x3][R0+0x48] ;  /* 0x00c01200000a7b82 */ /* 0x0004620000000a00 */
[-C--:B---3--:R-:W-:Y:S01]  /*0fc0*/  FFMA R125, R87, R9.reuse, R114 ;  /* 0x00000009577d7223 */ /* 0x088fe20000000072 */
[C---:B------:R-:W-:Y:S01]  /*0fd0*/  FFMA R121, R89.reuse, R8, R110 ;  /* 0x0000000859797223 */ /* 0x040fe2000000006e */
[-C--:B------:R-:W-:Y:S01]  /*0fe0*/  FFMA R127, R89, R9.reuse, R116 ;  /* 0x00000009597f7223 */ /* 0x080fe20000000074 */
[----:B------:R-:W-:-:S04]  /*0ff0*/  FFMA R123, R85, R9, R112 ;  /* 0x00000009557b7223 */ /* 0x000fc80000000070 */
[----:B------:R2:W3:Y:S01]  /*1000*/  LDC.64 R48, c[0x3][R0+0x50] ;  /* 0x00c0140000307b82 */ /* 0x0004e20000000a00 */
[-C--:B----4-:R-:W-:Y:S01]  /*1010*/  FFMA R106, R89, R44.reuse, R106 ;  /* 0x0000002c596a7223 */ /* 0x090fe2000000006a */
[----:B------:R-:W-:Y:S01]  /*1020*/  FFMA R110, R96, R45, R121 ;  /* 0x0000002d606e7223 */ /* 0x000fe20000000079 */
[----:B------:R-:W-:-:S05]  /*1030*/  FFMA R52, R87, R44, R52 ;  /* 0x0000002c57347223 */ /* 0x000fca0000000034 */
[----:B------:R2:W4:Y:S01]  /*1040*/  LDC.64 R50, c[0x3][R0+0x58] ;  /* 0x00c0160000327b82 */ /* 0x0005220000000a00 */
[-C--:B0-----:R-:W-:Y:S01]  /*1050*/  FFMA R114, R94, R46.reuse, R125 ;  /* 0x0000002e5e727223 */ /* 0x081fe2000000007d */
[CC--:B------:R-:W-:Y:S01]  /*1060*/  FFMA R116, R96.reuse, R46.reuse, R127 ;  /* 0x0000002e60747223 */ /* 0x0c0fe2000000007f */
[-C--:B------:R-:W-:Y:S01]  /*1070*/  FFMA R106, R96, R47.reuse, R106 ;  /* 0x0000002f606a7223 */ /* 0x080fe2000000006a */
[----:B------:R-:W-:Y:S01]  /*1080*/  FFMA R112, R92, R46, R123 ;  /* 0x0000002e5c707223 */ /* 0x000fe2000000007b */
[----:B------:R-:W-:Y:S01]  /*1090*/  FFMA R52, R94, R47, R52 ;  /* 0x0000002f5e347223 */ /* 0x000fe20000000034 */
[----:B--2---:R-:W-:Y:S01]  /*10a0*/  FFMA R0, R82, R5, R117 ;  /* 0x0000000552007223 */ /* 0x004fe20000000075 */
[----:B------:R-:W-:Y:S01]  /*10b0*/  FFMA R117, R79, R6, R108 ;  /* 0x000000064f757223 */ /* 0x000fe2000000006c */
[----:B-1----:R-:W-:Y:S01]  /*10c0*/  FFMA R125, R113, R11, R114 ;  /* 0x0000000b717d7223 */ /* 0x002fe20000000072 */
[----:B------:R-:W-:Y:S01]  /*10d0*/  FFMA R121, R115, R10, R110 ;  /* 0x0000000a73797223 */ /* 0x000fe2000000006e */
[----:B------:R-:W-:Y:S01]  /*10e0*/  FFMA R119, R81, R6, R0 ;  /* 0x0000000651777223 */ /* 0x000fe20000000000 */
[----:B------:R-:W-:Y:S01]  /*10f0*/  FFMA R12, R86, R41, R117 ;  /* 0x00000029560c7223 */ /* 0x000fe20000000075 */
[----:B------:R-:W-:Y:S01]  /*1100*/  FFMA R0, R79, R40, R53 ;  /* 0x000000284f007223 */ /* 0x000fe20000000035 */
[----:B------:R-:W-:Y:S01]  /*1110*/  FFMA R127, R115, R11, R116 ;  /* 0x0000000b737f7223 */ /* 0x000fe20000000074 */
[----:B------:R-:W-:Y:S01]  /*1120*/  FFMA R108, R88, R41, R119 ;  /* 0x00000029586c7223 */ /* 0x000fe20000000077 */
[----:B------:R-:W-:Y:S01]  /*1130*/  FFMA R117, R85, R8, R12 ;  /* 0x0000000855757223 */ /* 0x000fe2000000000c */
[----:B------:R-:W-:Y:S01]  /*1140*/  FFMA R53, R86, R43, R0 ;  /* 0x0000002b56357223 */ /* 0x000fe20000000000 */
[----:B---3--:R-:W-:Y:S01]  /*1150*/  FFMA R106, R115, R48, R106 ;  /* 0x00000030736a7223 */ /* 0x008fe2000000006a */
[----:B------:R-:W-:Y:S01]  /*1160*/  FFMA R119, R87, R8, R108 ;  /* 0x0000000857777223 */ /* 0x000fe2000000006c */
[----:B------:R-:W-:Y:S01]  /*1170*/  FFMA R12, R92, R45, R117 ;  /* 0x0000002d5c0c7223 */ /* 0x000fe20000000075 */
[----:B------:R-:W-:Y:S01]  /*1180*/  FFMA R0, R85, R44, R53 ;  /* 0x0000002c55007223 */ /* 0x000fe20000000035 */
[----:B------:R-:W-:Y:S01]  /*1190*/  FFMA R114, R102, R49, R121 ;  /* 0x0000003166727223 */ /* 0x000fe20000000079 */
[----:B------:R-:W-:Y:S01]  /*11a0*/  FFMA R108, R94, R45, R119 ;  /* 0x0000002d5e6c7223 */ /* 0x000fe20000000077 */
[CC--:B------:R-:W-:Y:S01]  /*11b0*/  FFMA R117, R111.reuse, R10.reuse, R12 ;  /* 0x0000000a6f757223 */ /* 0x0c0fe2000000000c */
[----:B------:R-:W-:Y:S01]  /*11c0*/  FFMA R53, R92, R47, R0 ;  /* 0x0000002f5c357223 */ /* 0x000fe20000000000 */
[----:B------:R-:W-:Y:S01]  /*11d0*/  FFMA R123, R111, R11, R112 ;  /* 0x0000000b6f7b7223 */ /* 0x000fe20000000070 */
[----:B------:R-:W-:Y:S01]  /*11e0*/  FFMA R119, R113, R10, R108 ;  /* 0x0000000a71777223 */ /* 0x000fe2000000006c */
[-C--:B------:R-:W-:Y:S01]  /*11f0*/  FFMA R110, R98, R49.reuse, R117 ;  /* 0x00000031626e7223 */ /* 0x080fe20000000075 */
[C---:B----4-:R-:W-:Y:S01]  /*1200*/  FFMA R117, R100.reuse, R50, R125 ;  /* 0x0000003264757223 */ /* 0x050fe2000000007d */
[----:B------:R-:W-:Y:S01]  /*1210*/  FFMA R53, R111, R48, R53 ;  /* 0x000000306f357223 */ /* 0x000fe20000000035 */
[----:B------:R-:W-:Y:S01]  /*1220*/  FFMA R108, R100, R49, R119 ;  /* 0x00000031646c7223 */ /* 0x000fe20000000077 */
[C---:B------:R-:W-:Y:S01]  /*1230*/  FFMA R119, R102.reuse, R50, R127 ;  /* 0x0000003266777223 */ /* 0x040fe2000000007f */
[----:B------:R-:W-:Y:S01]  /*1240*/  FFMA R121, R102, R51, R106 ;  /* 0x0000003366797223 */ /* 0x000fe2000000006a */
[----:B------:R-:W-:Y:S01]  /*1250*/  FMUL R118, R110, R117 ;  /* 0x000000756e767220 */ /* 0x000fe20000400000 */
[C---:B------:R-:W-:Y:S01]  /*1260*/  FFMA R112, R98.reuse, R51, R53 ;  /* 0x0000003362707223 */ /* 0x040fe20000000035 */
[----:B------:R-:W-:Y:S01]  /*1270*/  FFMA R129, R113, R48, R52 ;  /* 0x0000003071817223 */ /* 0x000fe20000000034 */
[----:B------:R-:W-:Y:S01]  /*1280*/  FFMA R123, R98, R50, R123 ;  /* 0x00000032627b7223 */ /* 0x000fe2000000007b */
[----:B------:R-:W-:Y:S01]  /*1290*/  FMUL R127, R108, R119 ;  /* 0x000000776c7f7220 */ /* 0x000fe20000400000 */
[----:B------:R-:W-:Y:S01]  /*12a0*/  FMUL R53, R121, R118 ;  /* 0x0000007679357220 */ /* 0x000fe20000400000 */
[----:B------:R-:W-:Y:S01]  /*12b0*/  FFMA R116, R100, R51, R129 ;  /* 0x0000003364747223 */ /* 0x000fe20000000081 */
[C---:B------:R-:W-:Y:S01]  /*12c0*/  FMUL R125, R114.reuse, R123 ;  /* 0x0000007b727d7220 */ /* 0x040fe20000400000 */
[----:B------:R-:W-:Y:S01]  /*12d0*/  FMUL R122, R114, R117 ;  /* 0x00000075727a7220 */ /* 0x000fe20000400000 */
[----:B------:R-:W-:Y:S01]  /*12e0*/  FFMA R53, R112, R127, R53 ;  /* 0x0000007f70357223 */ /* 0x000fe20000000035 */
[----:B------:R-:W-:Y:S01]  /*12f0*/  FMUL R120, R108, R123 ;  /* 0x0000007b6c787220 */ /* 0x000fe20000400000 */
[----:B------:R-:W-:-:S02]  /*1300*/  FMUL R124, R110, R119 ;  /* 0x000000776e7c7220 */ /* 0x000fc40000400000 */
[----:B------:R-:W-:-:S04]  /*1310*/  FFMA R53, R116, R125, R53 ;  /* 0x0000007d74357223 */ /* 0x000fc80000000035 */
[----:B------:R-:W-:-:S04]  /*1320*/  FFMA R0, R112, -R122, R53 ;  /* 0x8000007a70007223 */ /* 0x000fc80000000035 */
[----:B------:R-:W-:-:S04]  /*1330*/  FFMA R53, -R121, R120, R0 ;  /* 0x0000007879357223 */ /* 0x000fc80000000100 */
[----:B------:R-:W-:-:S05]  /*1340*/  FFMA R106, -R116, R124, R53 ;  /* 0x0000007c746a7223 */ /* 0x000fca0000000135 */
[----:B------:R-:W-:-:S04]  /*1350*/  IADD3 R0, PT, PT, R106, 0x1800000, RZ ;  /* 0x018000006a007810 */ /* 0x000fc80007ffe0ff */
[----:B------:R-:W-:-:S04]  /*1360*/  LOP3.LUT R0, R0, 0x7f800000, RZ, 0xc0, !PT ;  /* 0x7f80000000007812 */ /* 0x000fc800078ec0ff */
[----:B------:R-:W-:-:S13]  /*1370*/  ISETP.GT.U32.AND P0, PT, R0, 0x1ffffff, PT ;  /* 0x01ffffff0000780c */ /* 0x000fda0003f04070 */
[----:B------:R-:W-:Y:S05]  /*1380*/  @P0 BRA `(.L_x_1) ;  /* 0x00000000000c0947 */ /* 0x000fea0003800000 */
[----:B------:R-:W-:-:S07]  /*1390*/  MOV R128, 0x13b0 ;  /* 0x000013b000807802 */ /* 0x000fce0000000f00 */
[----:B------:R-:W-:Y:S05]  /*13a0*/  CALL.REL.NOINC `($__internal_0_$__cuda_sm20_rcp_rn_f32_slowpath) ;  /* 0x0000001400247944 */ /* 0x000fea0003c00000 */
[----:B------:R-:W-:Y:S05]  /*13b0*/  BRA `(.L_x_2) ;  /* 0x0000000000107947 */ /* 0x000fea0003800000 */
.L_x_1:
[----:B------:R-:W0:Y:S02]  /*13c0*/  MUFU.RCP R53, R106 ;  /* 0x0000006a00357308 */ /* 0x000e240000001000 */
[----:B0-----:R-:W-:-:S04]  /*13d0*/  FFMA R0, R106, R53, -1 ;  /* 0xbf8000006a007423 */ /* 0x001fc80000000035 */
[----:B------:R-:W-:-:S04]  /*13e0*/  FADD.FTZ R0, -R0, -RZ ;  /* 0x800000ff00007221 */ /* 0x000fc80000010100 */
[----:B------:R-:W-:-:S07]  /*13f0*/  FFMA R126, R53, R0, R53 ;  /* 0x00000000357e7223 */ /* 0x000fce0000000035 */
.L_x_2:
[----:B------:R-:W-:Y:S05]  /*1400*/  BSYNC.RECONVERGENT B0 ;  /* 0x0000000000007941 */ /* 0x000fea0003800200 */
.L_x_0:
[----:B------:R-:W-:Y:S01]  /*1410*/  FMUL R12, R117, R112 ;  /* 0x00000070750c7220 */ /* 0x000fe20000400000 */
[----:B------:R-:W-:Y:S01]  /*1420*/  FADD R131, R125, -R124 ;  /* 0x8000007c7d837221 */ /* 0x000fe20000000000 */
[-C--:B------:R-:W-:Y:S01]  /*1430*/  FMUL R53, R108, R121.reuse ;  /* 0x000000796c357220 */ /* 0x080fe20000400000 */
[-C--:B------:R-:W-:Y:S01]  /*1440*/  FMUL R0, R119, R116.reuse ;  /* 0x0000007477007220 */ /* 0x080fe20000400000 */
[CC--:B------:R-:W-:Y:S01]  /*1450*/  FFMA R125, R123.reuse, R116.reuse, -R12 ;  /* 0x000000747b7d7223 */ /* 0x0c0fe2000000080c */
[-C--:B------:R-:W-:Y:S01]  /*1460*/  FMUL R12, R123, R121.reuse ;  /* 0x000000797b0c7220 */ /* 0x080fe20000400000 */
[----:B------:R-:W-:Y:S01]  /*1470*/  FADD R129, R127, -R122 ;  /* 0x8000007a7f817221 */ /* 0x000fe20000000000 */
[C---:B------:R-:W-:Y:S01]  /*1480*/  FFMA R127, R114.reuse, R116, -R53 ;  /* 0x00000074727f7223 */ /* 0x040fe20000000835 */
[-C--:B------:R-:W-:Y:S01]  /*1490*/  FFMA R117, R117, R121.reuse, -R0 ;  /* 0x0000007975757223 */ /* 0x080fe20000000800 */
[-C--:B------:R-:W-:Y:S01]  /*14a0*/  FFMA R119, R119, R112.reuse, -R12 ;  /* 0x0000007077777223 */ /* 0x080fe2000000080c */
[----:B------:R-:W-:Y:S01]  /*14b0*/  FMUL R53, R114, R112 ;  /* 0x0000007072357220 */ /* 0x000fe20000400000 */
[C---:B------:R-:W-:Y:S01]  /*14c0*/  FMUL R123, R110.reuse, R116 ;  /* 0x000000746e7b7220 */ /* 0x040fe20000400000 */
[-C--:B------:R-:W-:Y:S01]  /*14d0*/  FMUL R117, R117, R126.reuse ;  /* 0x0000007e75757220 */ /* 0x080fe20000400000 */
[----:B------:R-:W-:Y:S01]  /*14e0*/  FMUL R0, R119, R126 ;  /* 0x0000007e77007220 */ /* 0x000fe20000400000 */
[----:B------:R-:W-:Y:S01]  /*14f0*/  FFMA R121, R110, R121, -R53 ;  /* 0x000000796e797223 */ /* 0x000fe20000000835 */
[----:B------:R-:W-:Y:S01]  /*1500*/  FFMA R123, R108, R112, -R123 ;  /* 0x000000706c7b7223 */ /* 0x000fe2000000087b */
[-C--:B------:R-:W-:Y:S01]  /*1510*/  FMUL R12, R125, R126.reuse ;  /* 0x0000007e7d0c7220 */ /* 0x080fe20000400000 */
[----:B------:R-:W-:Y:S01]  /*1520*/  FADD R133, R118, -R120 ;  /* 0x8000007876857221 */ /* 0x000fe20000000000 */
[----:B------:R-:W-:Y:S01]  /*1530*/  FMUL R127, R127, R126 ;  /* 0x0000007e7f7f7220 */ /* 0x000fe20000400000 */
[CC--:B------:R-:W-:Y:S01]  /*1540*/  FFMA R110, R2.reuse, R117.reuse, RZ ;  /* 0x00000075026e7223 */ /* 0x0c0fe200000000ff */
[C---:B------:R-:W-:Y:S01]  /*1550*/  FFMA R112, R2.reuse, R0, RZ ;  /* 0x0000000002707223 */ /* 0x040fe200000000ff */
[-C--:B------:R-:W-:Y:S01]  /*1560*/  FMUL R121, R121, R126.reuse ;  /* 0x0000007e79797220 */ /* 0x080fe20000400000 */
[----:B------:R-:W-:Y:S01]  /*1570*/  FMUL R123, R123, R126 ;  /* 0x0000007e7b7b7220 */ /* 0x000fe20000400000 */
[----:B------:R-:W-:Y:S01]  /*1580*/  FFMA R2, R2, R12, RZ ;  /* 0x0000000c02027223 */ /* 0x000fe200000000ff */
[CC--:B------:R-:W-:Y:S01]  /*1590*/  FFMA R118, R6.reuse, R117.reuse, RZ ;  /* 0x0000007506767223 */ /* 0x0c0fe200000000ff */
[C---:B------:R-:W-:Y:S01]  /*15a0*/  FFMA R120, R6.reuse, R0, RZ ;  /* 0x0000000006787223 */ /* 0x040fe200000000ff */
[-C--:B------:R-:W-:Y:S01]  /*15b0*/  FMUL R52, R129, R126.reuse ;  /* 0x0000007e81347220 */ /* 0x080fe20000400000 */
[-C--:B------:R-:W-:Y:S01]  /*15c0*/  FMUL R108, R131, R126.reuse ;  /* 0x0000007e836c7220 */ /* 0x080fe20000400000 */
[----:B------:R-:W-:Y:S01]  /*15d0*/  FMUL R53, R133, R126 ;  /* 0x0000007e85357220 */ /* 0x000fe20000400000 */
[CC--:B------:R-:W-:Y:S01]  /*15e0*/  FFMA R119, R5.reuse, R117.reuse, RZ ;  /* 0x0000007505777223 */ /* 0x0c0fe200000000ff */
[C---:B------:R-:W-:Y:S01]  /*15f0*/  FFMA R114, R5.reuse, R0, RZ ;  /* 0x0000000005727223 */ /* 0x040fe200000000ff */
[-C--:B------:R-:W-:Y:S01]  /*1600*/  FFMA R116, R5, R12.reuse, RZ ;  /* 0x0000000c05747223 */ /* 0x080fe200000000ff */
[----:B------:R-:W-:Y:S01]  /*1610*/  FFMA R6, R6, R12, RZ ;  /* 0x0000000c06067223 */ /* 0x000fe200000000ff */
[CC--:B------:R-:W-:Y:S01]  /*1620*/  FFMA R125, R41.reuse, R117.reuse, RZ ;  /* 0x00000075297d7223 */ /* 0x0c0fe200000000ff */
[C---:B------:R-:W-:Y:S01]  /*1630*/  FFMA R122, R41.reuse, R0, RZ ;  /* 0x00000000297a7223 */ /* 0x040fe200000000ff */
[----:B------:R-:W-:Y:S01]  /*1640*/  FFMA R124, R41, R12, RZ ;  /* 0x0000000c297c7223 */ /* 0x000fe200000000ff */
[-C--:B------:R-:W-:Y:S01]  /*1650*/  FFMA R126, R8, R117.reuse, RZ ;  /* 0x00000075087e7223 */ /* 0x080fe200000000ff */
[-C--:B------:R-:W-:Y:S01]  /*1660*/  FFMA R129, R45, R117.reuse, RZ ;  /* 0x000000752d817223 */ /* 0x080fe200000000ff */
[----:B------:R-:W-:Y:S01]  /*1670*/  FFMA R132, R10, R117, RZ ;  /* 0x000000750a847223 */ /* 0x000fe200000000ff */
[----:B------:R-:W-:Y:S01]  /*1680*/  FFMA R5, R3, R127, R110 ;  /* 0x0000007f03057223 */ /* 0x000fe2000000006e */
[----:B------:R-:W-:Y:S01]  /*1690*/  ISETP.GE.U32.AND P0, PT, R134, 0x7, PT ;  /* 0x000000078600780c */ /* 0x000fe20003f06070 */
[C---:B------:R-:W-:Y:S01]  /*16a0*/  FFMA R130, R45.reuse, R0, RZ ;  /* 0x000000002d827223 */ /* 0x040fe200000000ff */
[----:B------:R-:W-:Y:S01]  /*16b0*/  FFMA R131, R45, R12, RZ ;  /* 0x0000000c2d837223 */ /* 0x000fe200000000ff */
[C---:B------:R-:W-:Y:S01]  /*16c0*/  FFMA R117, R49.reuse, R117, RZ ;  /* 0x0000007531757223 */ /* 0x040fe200000000ff */
[-C--:B------:R-:W-:Y:S01]  /*16d0*/  FFMA R133, R49, R0.reuse, RZ ;  /* 0x0000000031857223 */ /* 0x080fe200000000ff */
[C---:B------:R-:W-:Y:S01]  /*16e0*/  FFMA R41, R3.reuse, R121, R112 ;  /* 0x0000007903297223 */ /* 0x040fe20000000070 */
[----:B------:R-:W-:Y:S01]  /*16f0*/  FFMA R2, R3, R123, R2 ;  /* 0x0000007b03027223 */ /* 0x000fe20000000002 */
[-C--:B------:R-:W-:Y:S01]  /*1700*/  FFMA R128, R8, R0.reuse, RZ ;  /* 0x0000000008807223 */ /* 0x080fe200000000ff */
[C---:B------:R-:W-:Y:S01]  /*1710*/  FFMA R134, R10.reuse, R0, RZ ;  /* 0x000000000a867223 */ /* 0x040fe200000000ff */
[-C--:B------:R-:W-:Y:S01]  /*1720*/  FFMA R136, R10, R12.reuse, RZ ;  /* 0x0000000c0a887223 */ /* 0x080fe200000000ff */
[-C--:B------:R-:W-:Y:S01]  /*1730*/  FFMA R49, R49, R12.reuse, RZ ;  /* 0x0000000c31317223 */ /* 0x080fe200000000ff */
[C---:B------:R-:W-:Y:S01]  /*1740*/  FFMA R3, R7.reuse, R127, R118 ;  /* 0x0000007f07037223 */ /* 0x040fe20000000076 */
[C---:B------:R-:W-:Y:S01]  /*1750*/  FFMA R45, R7.reuse, R121, R120 ;  /* 0x00000079072d7223 */ /* 0x040fe20000000078 */
[----:B------:R-:W-:Y:S01]  /*1760*/  FFMA R8, R8, R12, RZ ;  /* 0x0000000c08087223 */ /* 0x000fe200000000ff */
[----:B------:R-:W-:Y:S01]  /*1770*/  FFMA R0, R38, R127, R119 ;  /* 0x0000007f26007223 */ /* 0x000fe20000000077 */
[----:B------:R-:W-:Y:S01]  /*1780*/  FFMA R7, R7, R123, R6 ;  /* 0x0000007b07077223 */ /* 0x000fe20000000006 */
[C---:B------:R-:W-:Y:S01]  /*1790*/  FFMA R10, R42.reuse, R127, R125 ;  /* 0x0000007f2a0a7223 */ /* 0x040fe2000000007d */
[C---:B------:R-:W-:Y:S01]  /*17a0*/  FFMA R122, R42.reuse, R121, R122 ;  /* 0x000000792a7a7223 */ /* 0x040fe2000000007a */
[----:B------:R-:W-:Y:S01]  /*17b0*/  FFMA R124, R42, R123, R124 ;  /* 0x0000007b2a7c7223 */ /* 0x000fe2000000007c */
[-C--:B------:R-:W-:Y:S01]  /*17c0*/  FFMA R6, R4, R52.reuse, R5 ;  /* 0x0000003404067223 */ /* 0x080fe20000000005 */
[----:B------:R-:W-:Y:S01]  /*17d0*/  FMUL R106, R106, UR5 ;  /* 0x000000056a6a7c20 */ /* 0x000fe20008400000 */
[C---:B------:R-:W-:Y:S01]  /*17e0*/  FFMA R114, R38.reuse, R121, R114 ;  /* 0x0000007926727223 */ /* 0x040fe20000000072 */
[----:B------:R-:W-:Y:S01]  /*17f0*/  FFMA R116, R38, R123, R116 ;  /* 0x0000007b26747223 */ /* 0x000fe20000000074 */
[C---:B------:R-:W-:Y:S01]  /*1800*/  FFMA R42, R50.reuse, R127, R117 ;  /* 0x0000007f322a7223 */ /* 0x040fe20000000075 */
[----:B------:R-:W-:Y:S01]  /*1810*/  FFMA R133, R50, R121, R133 ;  /* 0x0000007932857223 */ /* 0x000fe20000000085 */
[C---:B------:R-:W-:Y:S01]  /*1820*/  FFMA R119, R9.reuse, R127, R126 ;  /* 0x0000007f09777223 */ /* 0x040fe2000000007e */
[C---:B------:R-:W-:Y:S01]  /*1830*/  FFMA R125, R9.reuse, R121, R128 ;  /* 0x00000079097d7223 */ /* 0x040fe20000000080 */
[C---:B------:R-:W-:Y:S01]  /*1840*/  FFMA R38, R46.reuse, R127, R129 ;  /* 0x0000007f2e267223 */ /* 0x040fe20000000081 */
[----:B------:R-:W-:Y:S01]  /*1850*/  FFMA R130, R46, R121, R130 ;  /* 0x000000792e827223 */ /* 0x000fe20000000082 */
[-C--:B------:R-:W-:Y:S01]  /*1860*/  FFMA R50, R50, R123.reuse, R49 ;  /* 0x0000007b32327223 */ /* 0x080fe20000000031 */
[-C--:B------:R-:W-:Y:S01]  /*1870*/  FFMA R12, R9, R123.reuse, R8 ;  /* 0x0000007b090c7223 */ /* 0x080fe20000000008 */
[-C--:B------:R-:W-:Y:S01]  /*1880*/  FFMA R46, R46, R123.reuse, R131 ;  /* 0x0000007b2e2e7223 */ /* 0x080fe20000000083 */
[----:B------:R-:W-:Y:S01]  /*1890*/  FFMA R136, R11, R123, R136 ;  /* 0x0000007b0b887223 */ /* 0x000fe20000000088 */
[-C--:B------:R-:W-:Y:S01]  /*18a0*/  FFMA R49, R39, R52.reuse, R0 ;  /* 0x0000003427317223 */ /* 0x080fe20000000000 */
[----:B------:R-:W-:Y:S01]  /*18b0*/  FFMA R117, R43, R52, R10 ;  /* 0x000000342b757223 */ /* 0x000fe2000000000a */
[----:B------:R-:W-:Y:S01]  /*18c0*/  FFMA R9, R4, R108, R41 ;  /* 0x0000006c04097223 */ /* 0x000fe20000000029 */
[C---:B------:R-:W-:Y:S01]  /*18d0*/  FFMA R8, R40.reuse, R52, R3 ;  /* 0x0000003428087223 */ /* 0x040fe20000000003 */
[----:B------:R-:W-:Y:S01]  /*18e0*/  FFMA R0, R40, R108, R45 ;  /* 0x0000006c28007223 */ /* 0x000fe2000000002d */
[----:B------:R-:W-:Y:S01]  /*18f0*/  FMUL R10, R6, R106 ;  /* 0x0000006a060a7220 */ /* 0x000fe20000400000 */
[-C--:B------:R-:W-:Y:S01]  /*1900*/  FFMA R4, R4, R53.reuse, R2 ;  /* 0x0000003504047223 */ /* 0x080fe20000000002 */
[----:B------:R-:W-:Y:S01]  /*1910*/  FFMA R40, R40, R53, R7 ;  /* 0x0000003528287223 */ /* 0x000fe20000000007 */
[C---:B------:R-:W-:Y:S01]  /*1920*/  FFMA R129, R11.reuse, R127, R132 ;  /* 0x0000007f0b817223 */ /* 0x040fe20000000084 */
[----:B------:R-:W-:Y:S01]  /*1930*/  FFMA R131, R11, R121, R134 ;  /* 0x000000790b837223 */ /* 0x000fe20000000086 */
[-C--:B------:R-:W-:Y:S01]  /*1940*/  FFMA R2, R39, R108.reuse, R114 ;  /* 0x0000006c27027223 */ /* 0x080fe20000000072 */
[----:B------:R-:W-:Y:S01]  /*1950*/  FFMA R3, R43, R108, R122 ;  /* 0x0000006c2b037223 */ /* 0x000fe2000000007a */
[C---:B------:R-:W-:Y:S01]  /*1960*/  FFMA R119, R44.reuse, R52, R119 ;  /* 0x000000342c777223 */ /* 0x040fe20000000077 */
[C---:B------:R-:W-:Y:S01]  /*1970*/  FFMA R5, R44.reuse, R108, R125 ;  /* 0x0000006c2c057223 */ /* 0x040fe2000000007d */
[C---:B------:R-:W-:Y:S01]  /*1980*/  FFMA R38, R47.reuse, R52, R38 ;  /* 0x000000342f267223 */ /* 0x040fe20000000026 */
[----:B------:R-:W-:Y:S01]  /*1990*/  FFMA R7, R47, R108, R130 ;  /* 0x0000006c2f077223 */ /* 0x000fe20000000082 */
[C---:B------:R-:W-:Y:S01]  /*19a0*/  FFMA R42, R51.reuse, R52, R42 ;  /* 0x00000034332a7223 */ /* 0x040fe2000000002a */
[----:B------:R-:W-:Y:S01]  /*19b0*/  FFMA R45, R51, R108, R133 ;  /* 0x0000006c332d7223 */ /* 0x000fe20000000085 */
[-C--:B------:R-:W-:Y:S01]  /*19c0*/  FFMA R39, R39, R53.reuse, R116 ;  /* 0x0000003527277223 */ /* 0x080fe20000000074 */
[-C--:B------:R-:W-:Y:S01]  /*19d0*/  FFMA R43, R43, R53.reuse, R124 ;  /* 0x000000352b2b7223 */ /* 0x080fe2000000007c */
[-C--:B------:R-:W-:Y:S01]  /*19e0*/  FFMA R44, R44, R53.reuse, R12 ;  /* 0x000000352c2c7223 */ /* 0x080fe2000000000c */
[-C--:B------:R-:W-:Y:S01]  /*19f0*/  FFMA R47, R47, R53.reuse, R46 ;  /* 0x000000352f2f7223 */ /* 0x080fe2000000002e */
[-C--:B------:R-:W-:Y:S01]  /*1a00*/  FFMA R11, R48, R53.reuse, R136 ;  /* 0x00000035300b7223 */ /* 0x080fe20000000088 */
[----:B------:R-:W-:Y:S01]  /*1a10*/  FFMA R51, R51, R53, R50 ;  /* 0x0000003533337223 */ /* 0x000fe20000000032 */
[C---:B------:R-:W-:Y:S01]  /*1a20*/  FFMA R53, R49.reuse, R10, R76 ;  /* 0x0000000a31357223 */ /* 0x040fe2000000004c */
[-C--:B------:R-:W-:Y:S01]  /*1a30*/  FMUL R50, R49, R106.reuse ;  /* 0x0000006a31327220 */ /* 0x080fe20000400000 */
[C---:B------:R-:W-:Y:S01]  /*1a40*/  FMUL R76, R8.reuse, R106 ;  /* 0x0000006a084c7220 */ /* 0x040fe20000400000 */
[----:B------:R-:W-:Y:S01]  /*1a50*/  FFMA R77, R8, R10, R77 ;  /* 0x0000000a084d7223 */ /* 0x000fe2000000004d */
[----:B------:R-:W-:Y:S01]  /*1a60*/  FFMA R129, R48, R52, R129 ;  /* 0x0000003430817223 */ /* 0x000fe20000000081 */
[C---:B------:R-:W-:Y:S01]  /*1a70*/  FFMA R99, R8.reuse, R50, R99 ;  /* 0x0000003208637223 */ /* 0x040fe20000000063 */
[----:B------:R-:W-:Y:S01]  /*1a80*/  FFMA R97, R8, R76, R97 ;  /* 0x0000004c08617223 */ /* 0x000fe20000000061 */
[C---:B------:R-:W-:Y:S01]  /*1a90*/  FMUL R8, R117.reuse, R106 ;  /* 0x0000006a75087220 */ /* 0x040fe20000400000 */
[----:B------:R-:W-:Y:S01]  /*1aa0*/  FFMA R41, R48, R108, R131 ;  /* 0x0000006c30297223 */ /* 0x000fe20000000083 */
[-C--:B------:R-:W-:Y:S01]  /*1ab0*/  FFMA R6, R6, R10.reuse, R75 ;  /* 0x0000000a06067223 */ /* 0x080fe2000000004b */
[-C--:B------:R-:W-:Y:S01]  /*1ac0*/  FFMA R78, R117, R10.reuse, R78 ;  /* 0x0000000a754e7223 */ /* 0x080fe2000000004e */
[-C--:B------:R-:W-:Y:S01]  /*1ad0*/  FFMA R12, R119, R10.reuse, R109 ;  /* 0x0000000a770c7223 */ /* 0x080fe2000000006d */
[CC--:B------:R-:W-:Y:S01]  /*1ae0*/  FFMA R46, R38.reuse, R10.reuse, R107 ;  /* 0x0000000a262e7223 */ /* 0x0c0fe2000000006b */
[----:B------:R-:W-:Y:S01]  /*1af0*/  FFMA R48, R129, R10, R105 ;  /* 0x0000000a81307223 */ /* 0x000fe20000000069 */
[-C--:B------:R-:W-:Y:S01]  /*1b00*/  FFMA R116, R117, R8.reuse, R65 ;  /* 0x0000000875747223 */ /* 0x080fe20000000041 */
[-C--:B------:R-:W-:Y:S01]  /*1b10*/  FFMA R64, R119, R8.reuse, R64 ;  /* 0x0000000877407223 */ /* 0x080fe20000000040 */
[-C--:B------:R-:W-:Y:S01]  /*1b20*/  FFMA R118, R38, R8.reuse, R63 ;  /* 0x0000000826767223 */ /* 0x080fe2000000003f */
[-C--:B------:R-:W-:Y:S01]  /*1b30*/  FFMA R62, R129, R8.reuse, R62 ;  /* 0x00000008813e7223 */ /* 0x080fe2000000003e */
[C---:B------:R-:W-:Y:S01]  /*1b40*/  FFMA R120, R42.reuse, R8, R61 ;  /* 0x000000082a787223 */ /* 0x040fe2000000003d */
[----:B------:R-:W-:Y:S01]  /*1b50*/  FFMA R10, R42, R10, R103 ;  /* 0x0000000a2a0a7223 */ /* 0x000fe20000000067 */
[----:B------:R-:W-:Y:S01]  /*1b60*/  FMUL R8, R9, R106 ;  /* 0x0000006a09087220 */ /* 0x000fe20000400000 */
[-C--:B------:R-:W-:Y:S01]  /*1b70*/  FFMA R68, R117, R76.reuse, R68 ;  /* 0x0000004c75447223 */ /* 0x080fe20000000044 */
[-C--:B------:R-:W-:Y:S01]  /*1b80*/  FFMA R110, R119, R76.reuse, R67 ;  /* 0x0000004c776e7223 */ /* 0x080fe20000000043 */
[-C--:B------:R-:W-:Y:S01]  /*1b90*/  FFMA R66, R38, R76.reuse, R66 ;  /* 0x0000004c26427223 */ /* 0x080fe20000000042 */
[-C--:B------:R-:W-:Y:S01]  /*1ba0*/  FFMA R112, R129, R76.reuse, R95 ;  /* 0x0000004c81707223 */ /* 0x080fe2000000005f */
[----:B------:R-:W-:Y:S01]  /*1bb0*/  FFMA R114, R42, R76, R93 ;  /* 0x0000004c2a727223 */ /* 0x000fe2000000005d */
[-C--:B------:R-:W-:Y:S01]  /*1bc0*/  FFMA R9, R9, R8.reuse, R6 ;  /* 0x0000000809097223 */ /* 0x080fe20000000006 */
[-C--:B------:R-:W-:Y:S01]  /*1bd0*/  FFMA R76, R2, R8.reuse, R53 ;  /* 0x00000008024c7223 */ /* 0x080fe20000000035 */
[-C--:B------:R-:W-:Y:S01]  /*1be0*/  FFMA R77, R0, R8.reuse, R77 ;  /* 0x00000008004d7223 */ /* 0x080fe2000000004d */
[-C--:B------:R-:W-:Y:S01]  /*1bf0*/  FFMA R78, R3, R8.reuse, R78 ;  /* 0x00000008034e7223 */ /* 0x080fe2000000004e */
[-C--:B------:R-:W-:Y:S01]  /*1c00*/  FFMA R109, R5, R8.reuse, R12 ;  /* 0x00000008056d7223 */ /* 0x080fe2000000000c */
[-C--:B------:R-:W-:Y:S01]  /*1c10*/  FFMA R46, R7, R8.reuse, R46 ;  /* 0x00000008072e7223 */ /* 0x080fe2000000002e */
[-C--:B------:R-:W-:Y:S01]  /*1c20*/  FFMA R48, R41, R8.reuse, R48 ;  /* 0x0000000829307223 */ /* 0x080fe20000000030 */
[----:B------:R-:W-:Y:S01]  /*1c30*/  FFMA R10, R45, R8, R10 ;  /* 0x000000082d0a7223 */ /* 0x000fe2000000000a */
[-C--:B------:R-:W-:Y:S01]  /*1c40*/  FMUL R6, R2, R106.reuse ;  /* 0x0000006a02067220 */ /* 0x080fe20000400000 */
[----:B------:R-:W-:Y:S01]  /*1c50*/  FMUL R8, R0, R106 ;  /* 0x0000006a00087220 */ /* 0x000fe20000400000 */
[-C--:B------:R-:W-:Y:S01]  /*1c60*/  FFMA R49, R49, R50.reuse, R101 ;  /* 0x0000003231317223 */ /* 0x080fe20000000065 */
[-C--:B------:R-:W-:Y:S01]  /*1c70*/  FFMA R52, R117, R50.reuse, R73 ;  /* 0x0000003275347223 */ /* 0x080fe20000000049 */
[-C--:B------:R-:W-:Y:S01]  /*1c80*/  FFMA R72, R119, R50.reuse, R72 ;  /* 0x0000003277487223 */ /* 0x080fe20000000048 */
[-C--:B------:R-:W-:Y:S01]  /*1c90*/  FFMA R108, R38, R50.reuse, R71 ;  /* 0x00000032266c7223 */ /* 0x080fe20000000047 */
[----:B------:R-:W-:Y:S01]  /*1ca0*/  FFMA R70, R129, R50, R70 ;  /* 0x0000003281467223 */ /* 0x000fe20000000046 */
[C---:B------:R-:W-:Y:S01]  /*1cb0*/  FFMA R99, R0.reuse, R6, R99 ;  /* 0x0000000600637223 */ /* 0x040fe20000000063 */
[----:B------:R-:W-:Y:S01]  /*1cc0*/  FFMA R97, R0, R8, R97 ;  /* 0x0000000800617223 */ /* 0x000fe20000000061 */
[----:B------:R-:W-:Y:S01]  /*1cd0*/  FFMA R50, R42, R50, R69 ;  /* 0x000000322a327223 */ /* 0x000fe20000000045 */
[-C--:B------:R-:W-:Y:S01]  /*1ce0*/  FMUL R65, R119, R106.reuse ;  /* 0x0000006a77417220 */ /* 0x080fe20000400000 */
[CC--:B------:R-:W-:Y:S01]  /*1cf0*/  FMUL R0, R3.reuse, R106.reuse ;  /* 0x0000006a03007220 */ /* 0x0c0fe20000400000 */
[----:B------:R-:W-:Y:S01]  /*1d00*/  FMUL R61, R38, R106 ;  /* 0x0000006a263d7220 */ /* 0x000fe20000400000 */
[-C--:B------:R-:W-:Y:S01]  /*1d10*/  FFMA R2, R2, R6.reuse, R49 ;  /* 0x0000000602027223 */ /* 0x080fe20000000031 */
[-C--:B------:R-:W-:Y:S01]  /*1d20*/  FFMA R122, R38, R65.reuse, R59 ;  /* 0x00000041267a7223 */ /* 0x080fe2000000003b */
[-C--:B------:R-:W-:Y:S01]  /*1d30*/  FFMA R52, R3, R6.reuse, R52 ;  /* 0x0000000603347223 */ /* 0x080fe20000000034 */
[-C--:B------:R-:W-:Y:S01]  /*1d40*/  FFMA R49, R5, R6.reuse, R72 ;  /* 0x0000000605317223 */ /* 0x080fe20000000048 */
[-C--:B------:R-:W-:Y:S01]  /*1d50*/  FFMA R108, R7, R6.reuse, R108 ;  /* 0x00000006076c7223 */ /* 0x080fe2000000006c */
[-C--:B------:R-:W-:Y:S01]  /*1d60*/  FFMA R70, R41, R6.reuse, R70 ;  /* 0x0000000629467223 */ /* 0x080fe20000000046 */
[----:B------:R-:W-:Y:S01]  /*1d70*/  FFMA R50, R45, R6, R50 ;  /* 0x000000062d327223 */ /* 0x000fe20000000032 */
[C---:B------:R-:W-:Y:S01]  /*1d80*/  FFMA R68, R3.reuse, R8, R68 ;  /* 0x0000000803447223 */ /* 0x040fe20000000044 */
[----:B------:R-:W-:Y:S01]  /*1d90*/  FFMA R116, R3, R0, R116 ;  /* 0x0000000003747223 */ /* 0x000fe20000000074 */
[-C--:B------:R-:W-:Y:S01]  /*1da0*/  FFMA R60, R119, R65.reuse, R60 ;  /* 0x00000041773c7223 */ /* 0x080fe2000000003c */
[-C--:B------:R-:W-:Y:S01]  /*1db0*/  FFMA R58, R129, R65.reuse, R58 ;  /* 0x00000041813a7223 */ /* 0x080fe2000000003a */
[----:B------:R-:W-:Y:S01]  /*1dc0*/  FFMA R124, R42, R65, R57 ;  /* 0x000000412a7c7223 */ /* 0x000fe20000000039 */
[-C--:B------:R-:W-:Y:S01]  /*1dd0*/  FFMA R38, R38, R61.reuse, R56 ;  /* 0x0000003d26267223 */ /* 0x080fe20000000038 */
[C---:B------:R-:W-:Y:S01]  /*1de0*/  FMUL R6, R5.reuse, R106 ;  /* 0x0000006a05067220 */ /* 0x040fe20000400000 */
[-C--:B------:R-:W-:Y:S01]  /*1df0*/  FFMA R3, R5, R0.reuse, R64 ;  /* 0x0000000005037223 */ /* 0x080fe20000000040 */
[-C--:B------:R-:W-:Y:S01]  /*1e00*/  FFMA R118, R7, R0.reuse, R118 ;  /* 0x0000000007767223 */ /* 0x080fe20000000076 */
[-C--:B------:R-:W-:Y:S01]  /*1e10*/  FFMA R62, R41, R0.reuse, R62 ;  /* 0x00000000293e7223 */ /* 0x080fe2000000003e */
[----:B------:R-:W-:Y:S01]  /*1e20*/  FFMA R120, R45, R0, R120 ;  /* 0x000000002d787223 */ /* 0x000fe20000000078 */
[-C--:B------:R-:W-:Y:S01]  /*1e30*/  FFMA R56, R129, R61.reuse, R55 ;  /* 0x0000003d81387223 */ /* 0x080fe20000000037 */
[----:B------:R-:W-:Y:S01]  /*1e40*/  FFMA R54, R42, R61, R54 ;  /* 0x0000003d2a367223 */ /* 0x000fe20000000036 */
[----:B------:R-:W-:Y:S01]  /*1e50*/  FMUL R0, R7, R106 ;  /* 0x0000006a07007220 */ /* 0x000fe20000400000 */
[-C--:B------:R-:W-:Y:S01]  /*1e60*/  FFMA R67, R5, R8.reuse, R110 ;  /* 0x0000000805437223 */ /* 0x080fe2000000006e */
[-C--:B------:R-:W-:Y:S01]  /*1e70*/  FFMA R66, R7, R8.reuse, R66 ;  /* 0x0000000807427223 */ /* 0x080fe20000000042 */
[-C--:B------:R-:W-:Y:S01]  /*1e80*/  FFMA R112, R41, R8.reuse, R112 ;  /* 0x0000000829707223 */ /* 0x080fe20000000070 */
[----:B------:R-:W-:Y:S01]  /*1e90*/  FFMA R114, R45, R8, R114 ;  /* 0x000000082d727223 */ /* 0x000fe20000000072 */
[-C--:B------:R-:W-:Y:S01]  /*1ea0*/  FFMA R5, R5, R6.reuse, R60 ;  /* 0x0000000605057223 */ /* 0x080fe2000000003c */
[-C--:B------:R-:W-:Y:S01]  /*1eb0*/  FFMA R122, R7, R6.reuse, R122 ;  /* 0x00000006077a7223 */ /* 0x080fe2000000007a */
[-C--:B------:R-:W-:Y:S01]  /*1ec0*/  FFMA R58, R41, R6.reuse, R58 ;  /* 0x00000006293a7223 */ /* 0x080fe2000000003a */
[----:B------:R-:W-:Y:S01]  /*1ed0*/  FFMA R124, R45, R6, R124 ;  /* 0x000000062d7c7223 */ /* 0x000fe2000000007c */
[-C--:B------:R-:W-:Y:S01]  /*1ee0*/  FFMA R38, R7, R0.reuse, R38 ;  /* 0x0000000007267223 */ /* 0x080fe20000000026 */
[-C--:B------:R-:W-:Y:S01]  /*1ef0*/  FFMA R6, R41, R0.reuse, R56 ;  /* 0x0000000029067223 */ /* 0x080fe20000000038 */
[----:B------:R-:W-:Y:S01]  /*1f00*/  FFMA R8, R45, R0, R54 ;  /* 0x000000002d087223 */ /* 0x000fe20000000036 */
[-C--:B------:R-:W-:Y:S01]  /*1f10*/  FMUL R0, R4, R106.reuse ;  /* 0x0000006a04007220 */ /* 0x080fe20000400000 */
[-C--:B------:R-:W-:Y:S01]  /*1f20*/  FMUL R57, R129, R106.reuse ;  /* 0x0000006a81397220 */ /* 0x080fe20000400000 */
[-C--:B------:R-:W-:Y:S01]  /*1f30*/  FMUL R55, R42, R106.reuse ;  /* 0x0000006a2a377220 */ /* 0x080fe20000400000 */
[----:B------:R-:W-:Y:S01]  /*1f40*/  FMUL R12, R41, R106 ;  /* 0x0000006a290c7220 */ /* 0x000fe20000400000 */
        /* <DEDUP_REMOVED lines=11> */
[----:B------:R-:W-:Y:S01]  /*2000*/  FFMA R16, R129, R57, R16 ;  /* 0x0000003981107223 */ /* 0x000fe20000000010 */
[----:B------:R-:W-:Y:S01]  /*2010*/  FFMA R101, R39, R4, R2 ;  /* 0x0000000427657223 */ /* 0x000fe20000000002 */
[-C--:B------:R-:W-:Y:S01]  /*2020*/  FFMA R97, R40, R0.reuse, R97 ;  /* 0x0000000028617223 */ /* 0x080fe20000000061 */
[-C--:B------:R-:W-:Y:S01]  /*2030*/  FFMA R68, R43, R0.reuse, R68 ;  /* 0x000000002b447223 */ /* 0x080fe20000000044 */
[CC--:B------:R-:W-:Y:S01]  /*2040*/  FFMA R67, R44.reuse, R0.reuse, R67 ;  /* 0x000000002c437223 */ /* 0x0c0fe20000000043 */
[-C--:B------:R-:W-:Y:S01]  /*2050*/  FFMA R66, R47, R0.reuse, R66 ;  /* 0x000000002f427223 */ /* 0x080fe20000000042 */
[-C--:B------:R-:W-:Y:S01]  /*2060*/  FFMA R95, R11, R0.reuse, R112 ;  /* 0x000000000b5f7223 */ /* 0x080fe20000000070 */
[----:B------:R-:W-:Y:S01]  /*2070*/  FFMA R93, R51, R0, R114 ;  /* 0x00000000335d7223 */ /* 0x000fe20000000072 */
[-C--:B------:R-:W-:Y:S01]  /*2080*/  FMUL R2, R43, R106.reuse ;  /* 0x0000006a2b027220 */ /* 0x080fe20000400000 */
[-C--:B------:R-:W-:Y:S01]  /*2090*/  FMUL R0, R44, R106.reuse ;  /* 0x0000006a2c007220 */ /* 0x080fe20000400000 */
[----:B------:R-:W-:Y:S01]  /*20a0*/  FFMA R42, R42, R55, R74 ;  /* 0x000000372a2a7223 */ /* 0x000fe2000000004a */
[----:B------:R-:W-:Y:S01]  /*20b0*/  FMUL R7, R45, R106 ;  /* 0x0000006a2d077220 */ /* 0x000fe20000400000 */
[C---:B------:R-:W-:Y:S01]  /*20c0*/  FFMA R64, R44.reuse, R2, R3 ;  /* 0x000000022c407223 */ /* 0x040fe20000000003 */
[----:B------:R-:W-:Y:S01]  /*20d0*/  FFMA R60, R44, R0, R5 ;  /* 0x000000002c3c7223 */ /* 0x000fe20000000005 */
[C---:B------:R-:W-:Y:S01]  /*20e0*/  FMUL R54, R47.reuse, R106 ;  /* 0x0000006a2f367220 */ /* 0x040fe20000400000 */
[-C--:B------:R-:W-:Y:S01]  /*20f0*/  FFMA R59, R47, R0.reuse, R122 ;  /* 0x000000002f3b7223 */ /* 0x080fe2000000007a */
[-C--:B------:R-:W-:Y:S01]  /*2100*/  FFMA R58, R11, R0.reuse, R58 ;  /* 0x000000000b3a7223 */ /* 0x080fe2000000003a */
[----:B------:R-:W-:Y:S01]  /*2110*/  FFMA R57, R51, R0, R124 ;  /* 0x0000000033397223 */ /* 0x000fe2000000007c */
[-C--:B------:R-:W-:Y:S01]  /*2120*/  FFMA R16, R41, R12.reuse, R16 ;  /* 0x0000000c29107223 */ /* 0x080fe20000000010 */
[C---:B------:R-:W-:Y:S01]  /*2130*/  FFMA R126, R45.reuse, R12, R126 ;  /* 0x0000000c2d7e7223 */ /* 0x040fe2000000007e */
[----:B------:R-:W-:Y:S01]  /*2140*/  FFMA R42, R45, R7, R42 ;  /* 0x000000072d2a7223 */ /* 0x000fe2000000002a */
[-C--:B------:R-:W-:Y:S01]  /*2150*/  FMUL R0, R11, R106.reuse ;  /* 0x0000006a0b007220 */ /* 0x080fe20000400000 */
[----:B------:R-:W-:Y:S01]  /*2160*/  FMUL R3, R51, R106 ;  /* 0x0000006a33037220 */ /* 0x000fe20000400000 */
[-C--:B------:R-:W-:Y:S01]  /*2170*/  FFMA R56, R47, R54.reuse, R38 ;  /* 0x000000362f387223 */ /* 0x080fe20000000026 */
[----:B------:R-:W-:Y:S01]  /*2180*/  FFMA R55, R11, R54, R6 ;  /* 0x000000360b377223 */ /* 0x000fe20000000006 */
[-C--:B------:R-:W-:Y:S01]  /*2190*/  FFMA R99, R40, R4.reuse, R99 ;  /* 0x0000000428637223 */ /* 0x080fe20000000063 */
        /* <DEDUP_REMOVED lines=8> */
[C---:B------:R-:W-:Y:S01]  /*2220*/  FFMA R61, R51.reuse, R2, R120 ;  /* 0x00000002333d7223 */ /* 0x040fe20000000078 */
[----:B------:R-:W-:Y:S01]  /*2230*/  FFMA R54, R51, R54, R8 ;  /* 0x0000003633367223 */ /* 0x000fe20000000008 */
[----:B------:R-:W-:Y:S01]  /*2240*/  IADD3 R104, PT, PT, R104, 0x1, RZ ;  /* 0x0000000168687810 */ /* 0x000fe20007ffe0ff */
[-C--:B------:R-:W-:Y:S01]  /*2250*/  FFMA R16, R11, R0.reuse, R16 ;  /* 0x000000000b107223 */ /* 0x080fe20000000010 */
[C---:B------:R-:W-:Y:S01]  /*2260*/  FFMA R91, R51.reuse, R0, R126 ;  /* 0x00000000335b7223 */ /* 0x040fe2000000007e */
[----:B------:R-:W-:Y:S01]  /*2270*/  FFMA R74, R51, R3, R42 ;  /* 0x00000003334a7223 */ /* 0x000fe2000000002a */
[----:B------:R-:W-:Y:S06]  /*2280*/  @!P0 BRA `(.L_x_3) ;  /* 0xffffffe800988947 */ /* 0x000fec000383ffff */
[----:B------:R-:W0:Y:S01]  /*2290*/  LDC.64 R2, c[0x0][0x390] ;  /* 0x0000e400ff027b82 */ /* 0x000e220000000a00 */
[----:B------:R-:W-:Y:S01]  /*22a0*/  IMAD R7, R14, 0x24, RZ ;  /* 0x000000240e077824 */ /* 0x000fe200078e02ff */
[----:B------:R-:W1:Y:S04]  /*22b0*/  LDCU UR4, c[0x0][0x370] ;  /* 0x00006e00ff0477ac */ /* 0x000e680008000800 */
[C---:B------:R-:W-:Y:S01]  /*22c0*/  IADD3 R9, PT, PT, R7.reuse, 0xa, RZ ;  /* 0x0000000a07097810 */ /* 0x040fe20007ffe0ff */
[----:B------:R-:W2:Y:S01]  /*22d0*/  LDCU UR8, c[0x3][0x300] ;  /* 0x00c06000ff0877ac */ /* 0x000ea20008000800 */
[C---:B------:R-:W-:Y:S02]  /*22e0*/  IADD3 R11, PT, PT, R7.reuse, 0xb, RZ ;  /* 0x0000000b070b7810 */ /* 0x040fe40007ffe0ff */
[----:B------:R-:W-:-:S02]  /*22f0*/  IADD3 R15, PT, PT, R7, 0xd, RZ ;  /* 0x0000000d070f7810 */ /* 0x000fc40007ffe0ff */
[C---:B------:R-:W-:Y:S02]  /*2300*/  IADD3 R13, PT, PT, R7.reuse, 0xc, RZ ;  /* 0x0000000c070d7810 */ /* 0x040fe40007ffe0ff */
[C---:B------:R-:W-:Y:S02]  /*2310*/  IADD3 R17, PT, PT, R7.reuse, 0xe, RZ ;  /* 0x0000000e07117810 */ /* 0x040fe40007ffe0ff */
[C---:B------:R-:W-:Y:S02]  /*2320*/  IADD3 R39, PT, PT, R7.reuse, 0x10, RZ ;  /* 0x0000001007277810 */ /* 0x040fe40007ffe0ff */
[C---:B------:R-:W-:Y:S02]  /*2330*/  IADD3 R41, PT, PT, R7.reuse, 0x11, RZ ;  /* 0x0000001107297810 */ /* 0x040fe40007ffe0ff */
[C---:B------:R-:W-:Y:S02]  /*2340*/  IADD3 R43, PT, PT, R7.reuse, 0x12, RZ ;  /* 0x00000012072b7810 */ /* 0x040fe40007ffe0ff */
[C---:B------:R-:W-:Y:S01]  /*2350*/  IADD3 R45, PT, PT, R7.reuse, 0x15, RZ ;  /* 0x00000015072d7810 */ /* 0x040fe20007ffe0ff */
[C---:B0-----:R-:W-:Y:S01]  /*2360*/  IMAD.WIDE.U32 R4, R7.reuse, 0x4, R2 ;  /* 0x0000000407047825 */ /* 0x041fe200078e0002 */
[----:B------:R-:W-:-:S02]  /*2370*/  IADD3 R47, PT, PT, R7, 0x16, RZ ;  /* 0x00000016072f7810 */ /* 0x000fc40007ffe0ff */
[----:B------:R-:W-:Y:S01]  /*2380*/  IADD3 R49, PT, PT, R7, 0x17, RZ ;  /* 0x0000001707317810 */ /* 0x000fe20007ffe0ff */
[--C-:B------:R-:W-:Y:S01]  /*2390*/  IMAD.WIDE.U32 R38, R39, 0x4, R2.reuse ;  /* 0x0000000427267825 */ /* 0x100fe200078e0002 */
[----:B------:R0:W-:Y:S01]  /*23a0*/  STG.E desc[UR6][R4.64], R75 ;  /* 0x0000004b04007986 */ /* 0x0001e2000c101906 */
[C---:B------:R-:W-:Y:S02]  /*23b0*/  IADD3 R51, PT, PT, R7.reuse, 0x18, RZ ;  /* 0x0000001807337810 */ /* 0x040fe40007ffe0ff */
[C---:B------:R-:W-:Y:S01]  /*23c0*/  IADD3 R53, PT, PT, R7.reuse, 0x19, RZ ;  /* 0x0000001907357810 */ /* 0x040fe20007ffe0ff */
[----:B------:R-:W-:Y:S01]  /*23d0*/  STG.E desc[UR6][R4.64+0x4], R76 ;  /* 0x0000044c04007986 */ /* 0x000fe2000c101906 */
[----:B------:R-:W-:Y:S01]  /*23e0*/  IADD3 R79, PT, PT, R7, 0x1b, RZ ;  /* 0x0000001b074f7810 */ /* 0x000fe20007ffe0ff */
[--C-:B------:R-:W-:Y:S01]  /*23f0*/  IMAD.WIDE.U32 R40, R41, 0x4, R2.reuse ;  /* 0x0000000429287825 */ /* 0x100fe200078e0002 */
[C---:B------:R-:W-:Y:S01]  /*2400*/  IADD3 R81, PT, PT, R7.reuse, 0x1c, RZ ;  /* 0x0000001c07517810 */ /* 0x040fe20007ffe0ff */
[----:B------:R3:W-:Y:S01]  /*2410*/  STG.E desc[UR6][R4.64+0x8], R77 ;  /* 0x0000084d04007986 */ /* 0x0007e2000c101906 */
        /* <DEDUP_REMOVED lines=10> */
[C---:B0-----:R-:W-:Y:S01]  /*24c0*/  IADD3 R75, PT, PT, R7.reuse, 0x23, RZ ;  /* 0x00000023074b7810 */ /* 0x041fe20007ffe0ff */
[----:B------:R0:W-:Y:S01]  /*24d0*/  STG.E desc[UR6][R34.64], R107 ;  /* 0x0000006b22007986 */ /* 0x0001e2000c101906 */
[----:B---3--:R-:W-:Y:S01]  /*24e0*/  IADD3 R77, PT, PT, R7, 0x1a, RZ ;  /* 0x0000001a074d7810 */ /* 0x008fe20007ffe0ff */
[----:B------:R-:W-:-:S02]  /*24f0*/  IMAD.WIDE.U32 R6, R11, 0x4, R2 ;  /* 0x000000040b067825 */ /* 0x000fc400078e0002 */
[----:B------:R0:W-:Y:S02]  /*2500*/  STG.E desc[UR6][R32.64], R105 ;  /* 0x0000006920007986 */ /* 0x0001e4000c101906 */
[--C-:B----4-:R-:W-:Y:S02]  /*2510*/  IMAD.WIDE.U32 R4, R9, 0x4, R2.reuse ;  /* 0x0000000409047825 */ /* 0x110fe400078e0002 */
[----:B------:R0:W-:Y:S02]  /*2520*/  STG.E desc[UR6][R30.64], R103 ;  /* 0x000000671e007986 */ /* 0x0001e4000c101906 */
[--C-:B------:R-:W-:Y:S02]  /*2530*/  IMAD.WIDE.U32 R10, R15, 0x4, R2.reuse ;  /* 0x000000040f0a7825 */ /* 0x100fe400078e0002 */
[----:B------:R-:W1:Y:S01]  /*2540*/  LDC R15, c[0x0][0x360] ;  /* 0x0000d800ff0f7b82 */ /* 0x000e620000000800 */
[----:B------:R0:W-:Y:S01]  /*2550*/  STG.E desc[UR6][R28.64], R101 ;  /* 0x000000651c007986 */ /* 0x0001e2000c101906 */
[----:B------:R-:W-:-:S03]  /*2560*/  IMAD.WIDE.U32 R8, R13, 0x4, R2 ;  /* 0x000000040d087825 */ /* 0x000fc600078e0002 */
        /* <DEDUP_REMOVED lines=27> */
[----:B-1----:R-:W-:-:S03]  /*2720*/  IMAD R14, R15, UR4, R14 ;  /* 0x000000040f0e7c24 */ /* 0x002fc6000f8e020e */
[----:B------:R0:W-:Y:S02]  /*2730*/  STG.E desc[UR6][R48.64], R63 ;  /* 0x0000003f30007986 */ /* 0x0001e4000c101906 */
[----:B------:R-:W-:Y:S02]  /*2740*/  I2FP.F32.U32 R0, R14 ;  /* 0x0000000e00007245 */ /* 0x000fe40000201000 */
[----:B------:R0:W-:Y:S02]  /*2750*/  STG.E desc[UR6][R50.64], R62 ;  /* 0x0000003e32007986 */ /* 0x0001e4000c101906 */
[----:B--2---:R-:W-:Y:S02]  /*2760*/  FSETP.GEU.AND P0, PT, R0, UR8, PT ;  /* 0x0000000800007c0b */ /* 0x004fe4000bf0e000 */
[----:B------:R0:W-:Y:S04]  /*2770*/  STG.E desc[UR6][R52.64], R61 ;  /* 0x0000003d34007986 */ /* 0x0001e8000c101906 */
        /* <DEDUP_REMOVED lines=9> */
[----:B------:R0:W-:Y:S01]  /*2810*/  STG.E desc[UR6][R2.64], R74 ;  /* 0x0000004a02007986 */ /* 0x0001e2000c101906 */
[----:B------:R-:W-:Y:S05]  /*2820*/  @!P0 BRA `(.L_x_4) ;  /* 0xffffffd800208947 */ /* 0x000fea000383ffff */
[----:B------:R-:W-:Y:S05]  /*2830*/  EXIT ;  /* 0x000000000000794d */ /* 0x000fea0003800000 */
        .weak           $__internal_0_$__cuda_sm20_rcp_rn_f32_slowpath
        .type           $__internal_0_$__cuda_sm20_rcp_rn_f32_slowpath,@function
        .size           $__internal_0_$__cuda_sm20_rcp_rn_f32_slowpath,(.L_x_10 - $__internal_0_$__cuda_sm20_rcp_rn_f32_slowpath)
$__internal_0_$__cuda_sm20_rcp_rn_f32_slowpath:
[----:B------:R-:W-:Y:S01]  /*2840*/  SHF.L.U32 R0, R106, 0x1, RZ ;  /* 0x000000016a007819 */ /* 0x000fe200000006ff */
[----:B------:R-:W-:Y:S03]  /*2850*/  BSSY.RECONVERGENT B1, `(.L_x_5) ;  /* 0x0000031000017945 */ /* 0x000fe60003800200 */
[----:B------:R-:W-:Y:S02]  /*2860*/  SHF.R.U32.HI R130, RZ, 0x18, R0 ;  /* 0x00000018ff827819 */ /* 0x000fe40000011600 */
[----:B------:R-:W-:Y:S02]  /*2870*/  MOV R0, R106 ;  /* 0x0000006a00007202 */ /* 0x000fe40000000f00 */
[----:B------:R-:W-:-:S13]  /*2880*/  ISETP.NE.U32.AND P0, PT, R130, RZ, PT ;  /* 0x000000ff8200720c */ /* 0x000fda0003f05070 */
[----:B------:R-:W-:Y:S05]  /*2890*/  @P0 BRA `(.L_x_6) ;  /* 0x0000000000280947 */ /* 0x000fea0003800000 */
[----:B------:R-:W-:-:S04]  /*28a0*/  SHF.L.U32 R12, R0, 0x1, RZ ;  /* 0x00000001000c7819 */ /* 0x000fc800000006ff */
[----:B------:R-:W-:-:S13]  /*28b0*/  ISETP.NE.AND P0, PT, R12, RZ, PT ;  /* 0x000000ff0c00720c */ /* 0x000fda0003f05270 */
[----:B------:R-:W-:Y:S01]  /*28c0*/  @P0 FFMA R53, R0, 1.84467440737095516160e+19, RZ ;  /* 0x5f80000000350823 */ /* 0x000fe200000000ff */
[----:B------:R-:W-:Y:S08]  /*28d0*/  @!P0 MUFU.RCP R52, R0 ;  /* 0x0000000000348308 */ /* 0x000ff00000001000 */
[----:B------:R-:W0:Y:S02]  /*28e0*/  @P0 MUFU.RCP R12, R53 ;  /* 0x00000035000c0308 */ /* 0x000e240000001000 */
[----:B0-----:R-:W-:-:S04]  /*28f0*/  @P0 FFMA R126, R53, R12, -1 ;  /* 0xbf800000357e0423 */ /* 0x001fc8000000000c */
[----:B------:R-:W-:-:S04]  /*2900*/  @P0 FADD.FTZ R129, -R126, -RZ ;  /* 0x800000ff7e810221 */ /* 0x000fc80000010100 */
[----:B------:R-:W-:-:S04]  /*2910*/  @P0 FFMA R12, R12, R129, R12 ;  /* 0x000000810c0c0223 */ /* 0x000fc8000000000c */
[----:B------:R-:W-:Y:S01]  /*2920*/  @P0 FFMA R52, R12, 1.84467440737095516160e+19, RZ ;  /* 0x5f8000000c340823 */ /* 0x000fe200000000ff */
[----:B------:R-:W-:Y:S06]  /*2930*/  BRA `(.L_x_7) ;  /* 0x0000000000887947 */ /* 0x000fec0003800000 */
.L_x_6:
[----:B------:R-:W-:-:S04]  /*2940*/  IADD3 R132, PT, PT, R130, -0xfd, RZ ;  /* 0xffffff0382847810 */ /* 0x000fc80007ffe0ff */
[----:B------:R-:W-:-:S13]  /*2950*/  ISETP.GT.U32.AND P0, PT, R132, 0x1, PT ;  /* 0x000000018400780c */ /* 0x000fda0003f04070 */
[----:B------:R-:W-:Y:S05]  /*2960*/  @P0 BRA `(.L_x_8) ;  /* 0x0000000000780947 */ /* 0x000fea0003800000 */
[----:B------:R-:W-:Y:S01]  /*2970*/  LOP3.LUT R12, R0, 0x7fffff, RZ, 0xc0, !PT ;  /* 0x007fffff000c7812 */ /* 0x000fe200078ec0ff */
[----:B------:R-:W-:-:S03]  /*2980*/  HFMA2 R129, -RZ, RZ, 0, 1.78813934326171875e-07 ;  /* 0x00000003ff817431 */ /* 0x000fc600000001ff */
[----:B------:R-:W-:-:S04]  /*2990*/  LOP3.LUT R12, R12, 0x3f800000, RZ, 0xfc, !PT ;  /* 0x3f8000000c0c7812 */ /* 0x000fc800078efcff */
[----:B------:R-:W0:Y:S01]  /*29a0*/  MUFU.RCP R53, R12 ;  /* 0x0000000c00357308 */ /* 0x000e220000001000 */
[----:B------:R-:W-:Y:S01]  /*29b0*/  SHF.L.U32 R129, R129, R132, RZ ;  /* 0x0000008481817219 */ /* 0x000fe200000006ff */
[----:B0-----:R-:W-:-:S04]  /*29c0*/  FFMA R52, R12, R53, -1 ;  /* 0xbf8000000c347423 */ /* 0x001fc80000000035 */
[----:B------:R-:W-:-:S04]  /*29d0*/  FADD.FTZ R52, -R52, -RZ ;  /* 0x800000ff34347221 */ /* 0x000fc80000010100 */
[CCC-:B------:R-:W-:Y:S01]  /*29e0*/  FFMA.RM R126, R53.reuse, R52.reuse, R53.reuse ;  /* 0x00000034357e7223 */ /* 0x1c0fe20000004035 */
[----:B------:R-:W-:-:S04]  /*29f0*/  FFMA.RP R53, R53, R52, R53 ;  /* 0x0000003435357223 */ /* 0x000fc80000008035 */
[C---:B------:R-:W-:Y:S02]  /*2a00*/  LOP3.LUT R52, R126.reuse, 0x7fffff, RZ, 0xc0, !PT ;  /* 0x007fffff7e347812 */ /* 0x040fe400078ec0ff */
[----:B------:R-:W-:Y:S02]  /*2a10*/  FSETP.NEU.FTZ.AND P0, PT, R126, R53, PT ;  /* 0x000000357e00720b */ /* 0x000fe40003f1d000 */
[----:B------:R-:W-:Y:S02]  /*2a20*/  LOP3.LUT R52, R52, 0x800000, RZ, 0xfc, !PT ;  /* 0x0080000034347812 */ /* 0x000fe400078efcff */
[----:B------:R-:W-:Y:S02]  /*2a30*/  SEL R53, RZ, 0xffffffff, !P0 ;  /* 0xffffffffff357807 */ /* 0x000fe40004000000 */
[----:B------:R-:W-:Y:S02]  /*2a40*/  LOP3.LUT R129, R129, R52, RZ, 0xc0, !PT ;  /* 0x0000003481817212 */ /* 0x000fe400078ec0ff */
[----:B------:R-:W-:-:S02]  /*2a50*/  IADD3 R53, PT, PT, -R53, RZ, RZ ;  /* 0x000000ff35357210 */ /* 0x000fc40007ffe1ff */
[-C--:B------:R-:W-:Y:S02]  /*2a60*/  SHF.R.U32.HI R129, RZ, R132.reuse, R129 ;  /* 0x00000084ff817219 */ /* 0x080fe40000011681 */
[----:B------:R-:W-:Y:S02]  /*2a70*/  LOP3.LUT P1, RZ, R53, R132, R52, 0xf8, !PT ;  /* 0x0000008435ff7212 */ /* 0x000fe4000782f834 */
[C---:B------:R-:W-:Y:S02]  /*2a80*/  LOP3.LUT P0, RZ, R129.reuse, 0x1, RZ, 0xc0, !PT ;  /* 0x0000000181ff7812 */ /* 0x040fe4000780c0ff */
[----:B------:R-:W-:Y:S02]  /*2a90*/  LOP3.LUT P2, RZ, R129, 0x2, RZ, 0xc0, !PT ;  /* 0x0000000281ff7812 */ /* 0x000fe4000784c0ff */
[----:B------:R-:W-:Y:S02]  /*2aa0*/  IADD3 R53, PT, PT, R130, -0xfc, RZ ;  /* 0xffffff0482357810 */ /* 0x000fe40007ffe0ff */
[----:B------:R-:W-:-:S02]  /*2ab0*/  PLOP3.LUT P0, PT, P0, P1, P2, 0xe0, 0x0 ;  /* 0x000000000000781c */ /* 0x000fc40000703c20 */
[----:B------:R-:W-:Y:S02]  /*2ac0*/  LOP3.LUT P1, RZ, R0, 0x7fffff, RZ, 0xc0, !PT ;  /* 0x007fffff00ff7812 */ /* 0x000fe4000782c0ff */
[----:B------:R-:W-:Y:S02]  /*2ad0*/  SEL R12, RZ, 0x1, !P0 ;  /* 0x00000001ff0c7807 */ /* 0x000fe40004000000 */
[----:B------:R-:W-:Y:S02]  /*2ae0*/  SHF.R.U32.HI R53, RZ, R53, R52 ;  /* 0x00000035ff357219 */ /* 0x000fe40000011634 */
[----:B------:R-:W-:-:S04]  /*2af0*/  IADD3 R12, PT, PT, -R12, RZ, RZ ;  /* 0x000000ff0c0c7210 */ /* 0x000fc80007ffe1ff */
[----:B------:R-:W-:-:S13]  /*2b00*/  ISETP.GE.AND P0, PT, R12, RZ, PT ;  /* 0x000000ff0c00720c */ /* 0x000fda0003f06270 */
[----:B------:R-:W-:-:S04]  /*2b10*/  @!P0 IADD3 R53, PT, PT, R53, 0x1, RZ ;  /* 0x0000000135358810 */ /* 0x000fc80007ffe0ff */
[----:B------:R-:W-:-:S04]  /*2b20*/  @!P1 SHF.L.U32 R53, R53, 0x1, RZ ;  /* 0x0000000135359819 */ /* 0x000fc800000006ff */
[----:B------:R-:W-:Y:S01]  /*2b30*/  LOP3.LUT R52, R53, 0x80000000, R0, 0xf8, !PT ;  /* 0x8000000035347812 */ /* 0x000fe200078ef800 */
[----:B------:R-:W-:Y:S06]  /*2b40*/  BRA `(.L_x_7) ;  /* 0x0000000000047947 */ /* 0x000fec0003800000 */
.L_x_8:
[----:B------:R0:W1:Y:S02]  /*2b50*/  MUFU.RCP R52, R0 ;  /* 0x0000000000347308 */ /* 0x0000640000001000 */
.L_x_7:
[----:B------:R-:W-:Y:S05]  /*2b60*/  BSYNC.RECONVERGENT B1 ;  /* 0x0000000000017941 */ /* 0x000fea0003800200 */
.L_x_5:
[----:B------:R-:W-:Y:S01]  /*2b70*/  HFMA2 R53, -RZ, RZ, 0, 0 ;  /* 0x00000000ff357431 */ /* 0x000fe200000001ff */
[----:B-1----:R-:W-:Y:S02]  /*2b80*/  MOV R126, R52 ;  /* 0x00000034007e7202 */ /* 0x002fe40000000f00 */
[----:B------:R-:W-:-:S04]  /*2b90*/  MOV R52, R128 ;  /* 0x0000008000347202 */ /* 0x000fc80000000f00 */
[----:B0-----:R-:W-:Y:S05]  /*2ba0*/  RET.REL.NODEC R52 `(_Z10Hex8scalarIfjEvPKT0_PKT_PS3_) ;  /* 0xffffffd434147950 */ /* 0x001fea0003c3ffff */
.L_x_9:
[----:B------:R-:W-:-:S00]  /*2bb0*/  BRA `(.L_x_9) ;  /* 0xfffffffc00fc7947 */ /* 0x000fc0000383ffff */
[----:B------:R-:W-:-:S00]  /*2bc0*/  NOP ;  /* 0x0000000000007918 */ /* 0x000fc00000000000 */
        /* <DEDUP_REMOVED lines=11> */
.L_x_10:


//--------------------- .nv.shared.reserved.0     --------------------------
	.section	.nv.shared.reserved.0,"aw",@nobits
	.weak		__nv_reservedSMEM_offset_0_alias
	.size		__nv_reservedSMEM_offset_0_alias, 0, 64
	.other		__nv_reservedSMEM_offset_0_alias,@"STO_CUDA_RESERVED_SHARED STV_DEFAULT"
__nv_reservedSMEM_offset_0_alias:
	.zero		0
	.zero		64


//--------------------- .nv.constant0._Z10Hex8scalarIfjEvPKT0_PKT_PS3_ --------------------------
	.section	.nv.constant0._Z10Hex8scalarIfjEvPKT0_PKT_PS3_,"a",@progbits
	.sectionflags	@""
	.align	4
.nv.constant0._Z10Hex8scalarIfjEvPKT0_PKT_PS3_:
	.zero		920


//--------------------- SYMBOLS --------------------------

	.type		.nv.reservedSmem.offset0,@object
	.size		.nv.reservedSmem.offset0,0x4
